//
// Generated by NVIDIA NVVM Compiler
//
// Compiler Build ID: CL-36424714
// Cuda compilation tools, release 13.0, V13.0.88
// Based on NVVM 20.0.0
//

.version 9.0
.target sm_100
.address_size 64

	// .globl	_Z17LookupTableV2GradIfLi128ELi8ELi8EEvPT_PKS0_PKllll

.visible .entry _Z17LookupTableV2GradIfLi128ELi8ELi8EEvPT_PKS0_PKllll(
	.param .u64 .ptr .align 1 _Z17LookupTableV2GradIfLi128ELi8ELi8EEvPT_PKS0_PKllll_param_0,
	.param .u64 .ptr .align 1 _Z17LookupTableV2GradIfLi128ELi8ELi8EEvPT_PKS0_PKllll_param_1,
	.param .u64 .ptr .align 1 _Z17LookupTableV2GradIfLi128ELi8ELi8EEvPT_PKS0_PKllll_param_2,
	.param .u64 _Z17LookupTableV2GradIfLi128ELi8ELi8EEvPT_PKS0_PKllll_param_3,
	.param .u64 _Z17LookupTableV2GradIfLi128ELi8ELi8EEvPT_PKS0_PKllll_param_4,
	.param .u64 _Z17LookupTableV2GradIfLi128ELi8ELi8EEvPT_PKS0_PKllll_param_5
)
{
	.reg .pred 	%p<13>;
	.reg .b32 	%r<9>;
	.reg .b32 	%f<63>;
	.reg .b64 	%rd<180>;

	ld.param.u64 	%rd32, [_Z17LookupTableV2GradIfLi128ELi8ELi8EEvPT_PKS0_PKllll_param_0];
	ld.param.u64 	%rd33, [_Z17LookupTableV2GradIfLi128ELi8ELi8EEvPT_PKS0_PKllll_param_1];
	ld.param.u64 	%rd30, [_Z17LookupTableV2GradIfLi128ELi8ELi8EEvPT_PKS0_PKllll_param_4];
	cvta.to.global.u64 	%rd1, %rd32;
	cvta.to.global.u64 	%rd2, %rd33;
	mov.u32 	%r4, %ctaid.x;
	mov.u32 	%r5, %tid.y;
	shl.b32 	%r6, %r5, 3;
	add.s32 	%r8, %r6, %r4;
	cvt.s64.s32 	%rd172, %r8;
	setp.le.s64 	%p1, %rd30, %rd172;
	@%p1 bra 	$L__BB0_17;
	ld.param.u64 	%rd170, [_Z17LookupTableV2GradIfLi128ELi8ELi8EEvPT_PKS0_PKllll_param_5];
	mov.u32 	%r7, %tid.x;
	cvt.u64.u32 	%rd4, %r7;
	not.b64 	%rd34, %rd4;
	add.s64 	%rd5, %rd170, %rd34;
	shr.u64 	%rd35, %rd5, 7;
	add.s64 	%rd36, %rd35, 1;
	and.b64  	%rd6, %rd36, 15;
	and.b64  	%rd7, %rd36, 7;
$L__BB0_2:
	ld.param.u64 	%rd171, [_Z17LookupTableV2GradIfLi128ELi8ELi8EEvPT_PKS0_PKllll_param_5];
	ld.param.u64 	%rd169, [_Z17LookupTableV2GradIfLi128ELi8ELi8EEvPT_PKS0_PKllll_param_2];
	setp.le.s64 	%p2, %rd171, %rd4;
	cvta.to.global.u64 	%rd37, %rd169;
	shl.b64 	%rd38, %rd172, 3;
	add.s64 	%rd39, %rd37, %rd38;
	ld.global.u64 	%rd40, [%rd39];
	mul.lo.s64 	%rd9, %rd172, %rd171;
	mul.lo.s64 	%rd10, %rd40, %rd171;
	@%p2 bra 	$L__BB0_16;
	setp.lt.u64 	%p3, %rd5, 1920;
	mov.u64 	%rd177, %rd4;
	@%p3 bra 	$L__BB0_6;
	shr.u64 	%rd41, %rd5, 7;
	add.s64 	%rd42, %rd41, 1;
	and.b64  	%rd175, %rd42, 288230376151711728;
	add.s64 	%rd43, %rd4, %rd9;
	shl.b64 	%rd44, %rd43, 2;
	add.s64 	%rd45, %rd2, %rd44;
	add.s64 	%rd174, %rd45, 4096;
	add.s64 	%rd46, %rd4, %rd10;
	shl.b64 	%rd47, %rd46, 2;
	add.s64 	%rd48, %rd1, %rd47;
	add.s64 	%rd173, %rd48, 4096;
	mov.u64 	%rd177, %rd4;
$L__BB0_5:
	.pragma "nounroll";
	ld.global.f32 	%f1, [%rd174+-4096];
	atom.global.add.f32 	%f2, [%rd173+-4096], %f1;
	ld.global.f32 	%f3, [%rd174+-3584];
	atom.global.add.f32 	%f4, [%rd173+-3584], %f3;
	ld.global.f32 	%f5, [%rd174+-3072];
	atom.global.add.f32 	%f6, [%rd173+-3072], %f5;
	ld.global.f32 	%f7, [%rd174+-2560];
	atom.global.add.f32 	%f8, [%rd173+-2560], %f7;
	ld.global.f32 	%f9, [%rd174+-2048];
	atom.global.add.f32 	%f10, [%rd173+-2048], %f9;
	ld.global.f32 	%f11, [%rd174+-1536];
	atom.global.add.f32 	%f12, [%rd173+-1536], %f11;
	ld.global.f32 	%f13, [%rd174+-1024];
	atom.global.add.f32 	%f14, [%rd173+-1024], %f13;
	ld.global.f32 	%f15, [%rd174+-512];
	atom.global.add.f32 	%f16, [%rd173+-512], %f15;
	ld.global.f32 	%f17, [%rd174];
	atom.global.add.f32 	%f18, [%rd173], %f17;
	ld.global.f32 	%f19, [%rd174+512];
	atom.global.add.f32 	%f20, [%rd173+512], %f19;
	ld.global.f32 	%f21, [%rd174+1024];
	atom.global.add.f32 	%f22, [%rd173+1024], %f21;
	ld.global.f32 	%f23, [%rd174+1536];
	atom.global.add.f32 	%f24, [%rd173+1536], %f23;
	ld.global.f32 	%f25, [%rd174+2048];
	atom.global.add.f32 	%f26, [%rd173+2048], %f25;
	ld.global.f32 	%f27, [%rd174+2560];
	atom.global.add.f32 	%f28, [%rd173+2560], %f27;
	ld.global.f32 	%f29, [%rd174+3072];
	atom.global.add.f32 	%f30, [%rd173+3072], %f29;
	ld.global.f32 	%f31, [%rd174+3584];
	atom.global.add.f32 	%f32, [%rd173+3584], %f31;
	add.s64 	%rd177, %rd177, 2048;
	add.s64 	%rd175, %rd175, -16;
	add.s64 	%rd174, %rd174, 8192;
	add.s64 	%rd173, %rd173, 8192;
	setp.ne.s64 	%p4, %rd175, 0;
	@%p4 bra 	$L__BB0_5;
$L__BB0_6:
	setp.eq.s64 	%p5, %rd6, 0;
	@%p5 bra 	$L__BB0_16;
	add.s64 	%rd49, %rd6, -1;
	setp.lt.u64 	%p6, %rd49, 7;
	@%p6 bra 	$L__BB0_9;
	add.s64 	%rd50, %rd177, %rd10;
	shl.b64 	%rd51, %rd50, 2;
	add.s64 	%rd52, %rd1, %rd51;
	add.s64 	%rd53, %rd177, %rd9;
	shl.b64 	%rd54, %rd53, 2;
	add.s64 	%rd55, %rd2, %rd54;
	ld.global.f32 	%f33, [%rd55];
	atom.global.add.f32 	%f34, [%rd52], %f33;
	add.s64 	%rd56, %rd177, 128;
	and.b64  	%rd57, %rd56, 4294967295;
	add.s64 	%rd58, %rd57, %rd10;
	shl.b64 	%rd59, %rd58, 2;
	add.s64 	%rd60, %rd1, %rd59;
	add.s64 	%rd61, %rd57, %rd9;
	shl.b64 	%rd62, %rd61, 2;
	add.s64 	%rd63, %rd2, %rd62;
	ld.global.f32 	%f35, [%rd63];
	atom.global.add.f32 	%f36, [%rd60], %f35;
	add.s64 	%rd64, %rd177, 256;
	and.b64  	%rd65, %rd64, 4294967295;
	add.s64 	%rd66, %rd65, %rd10;
	shl.b64 	%rd67, %rd66, 2;
	add.s64 	%rd68, %rd1, %rd67;
	add.s64 	%rd69, %rd65, %rd9;
	shl.b64 	%rd70, %rd69, 2;
	add.s64 	%rd71, %rd2, %rd70;
	ld.global.f32 	%f37, [%rd71];
	atom.global.add.f32 	%f38, [%rd68], %f37;
	add.s64 	%rd72, %rd177, 384;
	and.b64  	%rd73, %rd72, 4294967295;
	add.s64 	%rd74, %rd73, %rd10;
	shl.b64 	%rd75, %rd74, 2;
	add.s64 	%rd76, %rd1, %rd75;
	add.s64 	%rd77, %rd73, %rd9;
	shl.b64 	%rd78, %rd77, 2;
	add.s64 	%rd79, %rd2, %rd78;
	ld.global.f32 	%f39, [%rd79];
	atom.global.add.f32 	%f40, [%rd76], %f39;
	add.s64 	%rd80, %rd177, 512;
	and.b64  	%rd81, %rd80, 4294967295;
	add.s64 	%rd82, %rd81, %rd10;
	shl.b64 	%rd83, %rd82, 2;
	add.s64 	%rd84, %rd1, %rd83;
	add.s64 	%rd85, %rd81, %rd9;
	shl.b64 	%rd86, %rd85, 2;
	add.s64 	%rd87, %rd2, %rd86;
	ld.global.f32 	%f41, [%rd87];
	atom.global.add.f32 	%f42, [%rd84], %f41;
	add.s64 	%rd88, %rd177, 640;
	and.b64  	%rd89, %rd88, 4294967295;
	add.s64 	%rd90, %rd89, %rd10;
	shl.b64 	%rd91, %rd90, 2;
	add.s64 	%rd92, %rd1, %rd91;
	add.s64 	%rd93, %rd89, %rd9;
	shl.b64 	%rd94, %rd93, 2;
	add.s64 	%rd95, %rd2, %rd94;
	ld.global.f32 	%f43, [%rd95];
	atom.global.add.f32 	%f44, [%rd92], %f43;
	add.s64 	%rd96, %rd177, 768;
	and.b64  	%rd97, %rd96, 4294967295;
	add.s64 	%rd98, %rd97, %rd10;
	shl.b64 	%rd99, %rd98, 2;
	add.s64 	%rd100, %rd1, %rd99;
	add.s64 	%rd101, %rd97, %rd9;
	shl.b64 	%rd102, %rd101, 2;
	add.s64 	%rd103, %rd2, %rd102;
	ld.global.f32 	%f45, [%rd103];
	atom.global.add.f32 	%f46, [%rd100], %f45;
	add.s64 	%rd104, %rd177, 896;
	and.b64  	%rd105, %rd104, 4294967295;
	add.s64 	%rd106, %rd105, %rd10;
	shl.b64 	%rd107, %rd106, 2;
	add.s64 	%rd108, %rd1, %rd107;
	add.s64 	%rd109, %rd105, %rd9;
	shl.b64 	%rd110, %rd109, 2;
	add.s64 	%rd111, %rd2, %rd110;
	ld.global.f32 	%f47, [%rd111];
	atom.global.add.f32 	%f48, [%rd108], %f47;
	add.s64 	%rd112, %rd177, 1024;
	and.b64  	%rd177, %rd112, 4294967295;
$L__BB0_9:
	setp.eq.s64 	%p7, %rd7, 0;
	@%p7 bra 	$L__BB0_16;
	add.s64 	%rd113, %rd7, -1;
	setp.lt.u64 	%p8, %rd113, 3;
	@%p8 bra 	$L__BB0_12;
	add.s64 	%rd114, %rd177, %rd10;
	shl.b64 	%rd115, %rd114, 2;
	add.s64 	%rd116, %rd1, %rd115;
	add.s64 	%rd117, %rd177, %rd9;
	shl.b64 	%rd118, %rd117, 2;
	add.s64 	%rd119, %rd2, %rd118;
	ld.global.f32 	%f49, [%rd119];
	atom.global.add.f32 	%f50, [%rd116], %f49;
	add.s64 	%rd120, %rd177, 128;
	and.b64  	%rd121, %rd120, 4294967295;
	add.s64 	%rd122, %rd121, %rd10;
	shl.b64 	%rd123, %rd122, 2;
	add.s64 	%rd124, %rd1, %rd123;
	add.s64 	%rd125, %rd121, %rd9;
	shl.b64 	%rd126, %rd125, 2;
	add.s64 	%rd127, %rd2, %rd126;
	ld.global.f32 	%f51, [%rd127];
	atom.global.add.f32 	%f52, [%rd124], %f51;
	add.s64 	%rd128, %rd177, 256;
	and.b64  	%rd129, %rd128, 4294967295;
	add.s64 	%rd130, %rd129, %rd10;
	shl.b64 	%rd131, %rd130, 2;
	add.s64 	%rd132, %rd1, %rd131;
	add.s64 	%rd133, %rd129, %rd9;
	shl.b64 	%rd134, %rd133, 2;
	add.s64 	%rd135, %rd2, %rd134;
	ld.global.f32 	%f53, [%rd135];
	atom.global.add.f32 	%f54, [%rd132], %f53;
	add.s64 	%rd136, %rd177, 384;
	and.b64  	%rd137, %rd136, 4294967295;
	add.s64 	%rd138, %rd137, %rd10;
	shl.b64 	%rd139, %rd138, 2;
	add.s64 	%rd140, %rd1, %rd139;
	add.s64 	%rd141, %rd137, %rd9;
	shl.b64 	%rd142, %rd141, 2;
	add.s64 	%rd143, %rd2, %rd142;
	ld.global.f32 	%f55, [%rd143];
	atom.global.add.f32 	%f56, [%rd140], %f55;
	add.s64 	%rd144, %rd177, 512;
	and.b64  	%rd177, %rd144, 4294967295;
$L__BB0_12:
	shr.u64 	%rd145, %rd5, 7;
	add.s64 	%rd146, %rd145, 1;
	and.b64  	%rd27, %rd146, 3;
	setp.eq.s64 	%p9, %rd27, 0;
	@%p9 bra 	$L__BB0_16;
	setp.eq.s64 	%p10, %rd27, 1;
	add.s64 	%rd147, %rd177, %rd10;
	shl.b64 	%rd148, %rd147, 2;
	add.s64 	%rd149, %rd1, %rd148;
	add.s64 	%rd150, %rd177, %rd9;
	shl.b64 	%rd151, %rd150, 2;
	add.s64 	%rd152, %rd2, %rd151;
	ld.global.f32 	%f57, [%rd152];
	atom.global.add.f32 	%f58, [%rd149], %f57;
	@%p10 bra 	$L__BB0_16;
	setp.eq.s64 	%p11, %rd27, 2;
	add.s64 	%rd153, %rd177, 128;
	and.b64  	%rd154, %rd153, 4294967295;
	add.s64 	%rd155, %rd154, %rd10;
	shl.b64 	%rd156, %rd155, 2;
	add.s64 	%rd157, %rd1, %rd156;
	add.s64 	%rd158, %rd154, %rd9;
	shl.b64 	%rd159, %rd158, 2;
	add.s64 	%rd160, %rd2, %rd159;
	ld.global.f32 	%f59, [%rd160];
	atom.global.add.f32 	%f60, [%rd157], %f59;
	@%p11 bra 	$L__BB0_16;
	add.s64 	%rd161, %rd177, 256;
	and.b64  	%rd162, %rd161, 4294967295;
	add.s64 	%rd163, %rd162, %rd10;
	shl.b64 	%rd164, %rd163, 2;
	add.s64 	%rd165, %rd1, %rd164;
	add.s64 	%rd166, %rd162, %rd9;
	shl.b64 	%rd167, %rd166, 2;
	add.s64 	%rd168, %rd2, %rd167;
	ld.global.f32 	%f61, [%rd168];
	atom.global.add.f32 	%f62, [%rd165], %f61;
$L__BB0_16:
	add.s32 	%r8, %r8, 64;
	cvt.s64.s32 	%rd172, %r8;
	setp.gt.s64 	%p12, %rd30, %rd172;
	@%p12 bra 	$L__BB0_2;
$L__BB0_17:
	ret;

}
	// .globl	_Z17LookupTableV2GradI6__halfLi128ELi8ELi8EEvPT_PKS1_PKllll
.visible .entry _Z17LookupTableV2GradI6__halfLi128ELi8ELi8EEvPT_PKS1_PKllll(
	.param .u64 .ptr .align 1 _Z17LookupTableV2GradI6__halfLi128ELi8ELi8EEvPT_PKS1_PKllll_param_0,
	.param .u64 .ptr .align 1 _Z17LookupTableV2GradI6__halfLi128ELi8ELi8EEvPT_PKS1_PKllll_param_1,
	.param .u64 .ptr .align 1 _Z17LookupTableV2GradI6__halfLi128ELi8ELi8EEvPT_PKS1_PKllll_param_2,
	.param .u64 _Z17LookupTableV2GradI6__halfLi128ELi8ELi8EEvPT_PKS1_PKllll_param_3,
	.param .u64 _Z17LookupTableV2GradI6__halfLi128ELi8ELi8EEvPT_PKS1_PKllll_param_4,
	.param .u64 _Z17LookupTableV2GradI6__halfLi128ELi8ELi8EEvPT_PKS1_PKllll_param_5
)
{
	.reg .pred 	%p<13>;
	.reg .b16 	%rs<63>;
	.reg .b32 	%r<9>;
	.reg .b64 	%rd<183>;

	ld.param.u64 	%rd31, [_Z17LookupTableV2GradI6__halfLi128ELi8ELi8EEvPT_PKS1_PKllll_param_0];
	ld.param.u64 	%rd35, [_Z17LookupTableV2GradI6__halfLi128ELi8ELi8EEvPT_PKS1_PKllll_param_1];
	ld.param.u64 	%rd32, [_Z17LookupTableV2GradI6__halfLi128ELi8ELi8EEvPT_PKS1_PKllll_param_2];
	ld.param.u64 	%rd33, [_Z17LookupTableV2GradI6__halfLi128ELi8ELi8EEvPT_PKS1_PKllll_param_4];
	ld.param.u64 	%rd34, [_Z17LookupTableV2GradI6__halfLi128ELi8ELi8EEvPT_PKS1_PKllll_param_5];
	cvta.to.global.u64 	%rd1, %rd35;
	mov.u32 	%r4, %ctaid.x;
	mov.u32 	%r5, %tid.y;
	shl.b32 	%r6, %r5, 3;
	add.s32 	%r8, %r6, %r4;
	cvt.s64.s32 	%rd176, %r8;
	setp.le.s64 	%p1, %rd33, %rd176;
	@%p1 bra 	$L__BB1_17;
	mov.u32 	%r7, %tid.x;
	cvt.u64.u32 	%rd3, %r7;
	not.b64 	%rd36, %rd3;
	add.s64 	%rd4, %rd34, %rd36;
	shr.u64 	%rd37, %rd4, 7;
	add.s64 	%rd38, %rd37, 1;
	and.b64  	%rd5, %rd38, 15;
	and.b64  	%rd6, %rd38, 7;
	add.s64 	%rd7, %rd6, -1;
	and.b64  	%rd8, %rd38, 288230376151711728;
	and.b64  	%rd9, %rd38, 3;
	shl.b64 	%rd10, %rd34, 1;
	cvta.to.global.u64 	%rd11, %rd32;
$L__BB1_2:
	setp.le.s64 	%p2, %rd34, %rd3;
	shl.b64 	%rd39, %rd176, 3;
	add.s64 	%rd40, %rd11, %rd39;
	ld.global.u64 	%rd13, [%rd40];
	mul.lo.s64 	%rd14, %rd176, %rd34;
	mul.lo.s64 	%rd15, %rd13, %rd34;
	@%p2 bra 	$L__BB1_16;
	setp.lt.u64 	%p3, %rd4, 1920;
	mov.u64 	%rd180, %rd3;
	@%p3 bra 	$L__BB1_6;
	shl.b64 	%rd178, %rd3, 1;
	mad.lo.s64 	%rd17, %rd10, %rd13, %rd31;
	mad.lo.s64 	%rd41, %rd10, %rd176, %rd1;
	add.s64 	%rd18, %rd41, 2048;
	mov.u64 	%rd177, %rd8;
	mov.u64 	%rd180, %rd3;
$L__BB1_5:
	.pragma "nounroll";
	add.s64 	%rd42, %rd17, %rd178;
	add.s64 	%rd58, %rd18, %rd178;
	ld.global.u16 	%rs2, [%rd58+-2048];
	// begin inline asm
	{ atom.add.noftz.f16 %rs1,[%rd42],%rs2; }

	// end inline asm
	add.s64 	%rd43, %rd42, 256;
	ld.global.u16 	%rs4, [%rd58+-1792];
	// begin inline asm
	{ atom.add.noftz.f16 %rs3,[%rd43],%rs4; }

	// end inline asm
	add.s64 	%rd44, %rd42, 512;
	ld.global.u16 	%rs6, [%rd58+-1536];
	// begin inline asm
	{ atom.add.noftz.f16 %rs5,[%rd44],%rs6; }

	// end inline asm
	add.s64 	%rd45, %rd42, 768;
	ld.global.u16 	%rs8, [%rd58+-1280];
	// begin inline asm
	{ atom.add.noftz.f16 %rs7,[%rd45],%rs8; }

	// end inline asm
	add.s64 	%rd46, %rd42, 1024;
	ld.global.u16 	%rs10, [%rd58+-1024];
	// begin inline asm
	{ atom.add.noftz.f16 %rs9,[%rd46],%rs10; }

	// end inline asm
	add.s64 	%rd47, %rd42, 1280;
	ld.global.u16 	%rs12, [%rd58+-768];
	// begin inline asm
	{ atom.add.noftz.f16 %rs11,[%rd47],%rs12; }

	// end inline asm
	add.s64 	%rd48, %rd42, 1536;
	ld.global.u16 	%rs14, [%rd58+-512];
	// begin inline asm
	{ atom.add.noftz.f16 %rs13,[%rd48],%rs14; }

	// end inline asm
	add.s64 	%rd49, %rd42, 1792;
	ld.global.u16 	%rs16, [%rd58+-256];
	// begin inline asm
	{ atom.add.noftz.f16 %rs15,[%rd49],%rs16; }

	// end inline asm
	add.s64 	%rd50, %rd42, 2048;
	ld.global.u16 	%rs18, [%rd58];
	// begin inline asm
	{ atom.add.noftz.f16 %rs17,[%rd50],%rs18; }

	// end inline asm
	add.s64 	%rd51, %rd42, 2304;
	ld.global.u16 	%rs20, [%rd58+256];
	// begin inline asm
	{ atom.add.noftz.f16 %rs19,[%rd51],%rs20; }

	// end inline asm
	add.s64 	%rd52, %rd42, 2560;
	ld.global.u16 	%rs22, [%rd58+512];
	// begin inline asm
	{ atom.add.noftz.f16 %rs21,[%rd52],%rs22; }

	// end inline asm
	add.s64 	%rd53, %rd42, 2816;
	ld.global.u16 	%rs24, [%rd58+768];
	// begin inline asm
	{ atom.add.noftz.f16 %rs23,[%rd53],%rs24; }

	// end inline asm
	add.s64 	%rd54, %rd42, 3072;
	ld.global.u16 	%rs26, [%rd58+1024];
	// begin inline asm
	{ atom.add.noftz.f16 %rs25,[%rd54],%rs26; }

	// end inline asm
	add.s64 	%rd55, %rd42, 3328;
	ld.global.u16 	%rs28, [%rd58+1280];
	// begin inline asm
	{ atom.add.noftz.f16 %rs27,[%rd55],%rs28; }

	// end inline asm
	add.s64 	%rd56, %rd42, 3584;
	ld.global.u16 	%rs30, [%rd58+1536];
	// begin inline asm
	{ atom.add.noftz.f16 %rs29,[%rd56],%rs30; }

	// end inline asm
	add.s64 	%rd57, %rd42, 3840;
	ld.global.u16 	%rs32, [%rd58+1792];
	// begin inline asm
	{ atom.add.noftz.f16 %rs31,[%rd57],%rs32; }

	// end inline asm
	add.s64 	%rd180, %rd180, 2048;
	add.s64 	%rd178, %rd178, 4096;
	add.s64 	%rd177, %rd177, -16;
	setp.ne.s64 	%p4, %rd177, 0;
	@%p4 bra 	$L__BB1_5;
$L__BB1_6:
	setp.eq.s64 	%p5, %rd5, 0;
	@%p5 bra 	$L__BB1_16;
	add.s64 	%rd59, %rd5, -1;
	setp.lt.u64 	%p6, %rd59, 7;
	@%p6 bra 	$L__BB1_9;
	add.s64 	%rd68, %rd180, %rd15;
	shl.b64 	%rd69, %rd68, 1;
	add.s64 	%rd60, %rd31, %rd69;
	add.s64 	%rd70, %rd180, %rd14;
	shl.b64 	%rd71, %rd70, 1;
	add.s64 	%rd72, %rd1, %rd71;
	ld.global.u16 	%rs34, [%rd72];
	// begin inline asm
	{ atom.add.noftz.f16 %rs33,[%rd60],%rs34; }

	// end inline asm
	add.s64 	%rd73, %rd180, 128;
	and.b64  	%rd74, %rd73, 4294967295;
	add.s64 	%rd75, %rd74, %rd15;
	shl.b64 	%rd76, %rd75, 1;
	add.s64 	%rd61, %rd31, %rd76;
	add.s64 	%rd77, %rd74, %rd14;
	shl.b64 	%rd78, %rd77, 1;
	add.s64 	%rd79, %rd1, %rd78;
	ld.global.u16 	%rs36, [%rd79];
	// begin inline asm
	{ atom.add.noftz.f16 %rs35,[%rd61],%rs36; }

	// end inline asm
	add.s64 	%rd80, %rd180, 256;
	and.b64  	%rd81, %rd80, 4294967295;
	add.s64 	%rd82, %rd81, %rd15;
	shl.b64 	%rd83, %rd82, 1;
	add.s64 	%rd62, %rd31, %rd83;
	add.s64 	%rd84, %rd81, %rd14;
	shl.b64 	%rd85, %rd84, 1;
	add.s64 	%rd86, %rd1, %rd85;
	ld.global.u16 	%rs38, [%rd86];
	// begin inline asm
	{ atom.add.noftz.f16 %rs37,[%rd62],%rs38; }

	// end inline asm
	add.s64 	%rd87, %rd180, 384;
	and.b64  	%rd88, %rd87, 4294967295;
	add.s64 	%rd89, %rd88, %rd15;
	shl.b64 	%rd90, %rd89, 1;
	add.s64 	%rd63, %rd31, %rd90;
	add.s64 	%rd91, %rd88, %rd14;
	shl.b64 	%rd92, %rd91, 1;
	add.s64 	%rd93, %rd1, %rd92;
	ld.global.u16 	%rs40, [%rd93];
	// begin inline asm
	{ atom.add.noftz.f16 %rs39,[%rd63],%rs40; }

	// end inline asm
	add.s64 	%rd94, %rd180, 512;
	and.b64  	%rd95, %rd94, 4294967295;
	add.s64 	%rd96, %rd95, %rd15;
	shl.b64 	%rd97, %rd96, 1;
	add.s64 	%rd64, %rd31, %rd97;
	add.s64 	%rd98, %rd95, %rd14;
	shl.b64 	%rd99, %rd98, 1;
	add.s64 	%rd100, %rd1, %rd99;
	ld.global.u16 	%rs42, [%rd100];
	// begin inline asm
	{ atom.add.noftz.f16 %rs41,[%rd64],%rs42; }

	// end inline asm
	add.s64 	%rd101, %rd180, 640;
	and.b64  	%rd102, %rd101, 4294967295;
	add.s64 	%rd103, %rd102, %rd15;
	shl.b64 	%rd104, %rd103, 1;
	add.s64 	%rd65, %rd31, %rd104;
	add.s64 	%rd105, %rd102, %rd14;
	shl.b64 	%rd106, %rd105, 1;
	add.s64 	%rd107, %rd1, %rd106;
	ld.global.u16 	%rs44, [%rd107];
	// begin inline asm
	{ atom.add.noftz.f16 %rs43,[%rd65],%rs44; }

	// end inline asm
	add.s64 	%rd108, %rd180, 768;
	and.b64  	%rd109, %rd108, 4294967295;
	add.s64 	%rd110, %rd109, %rd15;
	shl.b64 	%rd111, %rd110, 1;
	add.s64 	%rd66, %rd31, %rd111;
	add.s64 	%rd112, %rd109, %rd14;
	shl.b64 	%rd113, %rd112, 1;
	add.s64 	%rd114, %rd1, %rd113;
	ld.global.u16 	%rs46, [%rd114];
	// begin inline asm
	{ atom.add.noftz.f16 %rs45,[%rd66],%rs46; }

	// end inline asm
	add.s64 	%rd115, %rd180, 896;
	and.b64  	%rd116, %rd115, 4294967295;
	add.s64 	%rd117, %rd116, %rd15;
	shl.b64 	%rd118, %rd117, 1;
	add.s64 	%rd67, %rd31, %rd118;
	add.s64 	%rd119, %rd116, %rd14;
	shl.b64 	%rd120, %rd119, 1;
	add.s64 	%rd121, %rd1, %rd120;
	ld.global.u16 	%rs48, [%rd121];
	// begin inline asm
	{ atom.add.noftz.f16 %rs47,[%rd67],%rs48; }

	// end inline asm
	add.s64 	%rd122, %rd180, 1024;
	and.b64  	%rd180, %rd122, 4294967295;
$L__BB1_9:
	setp.eq.s64 	%p7, %rd6, 0;
	@%p7 bra 	$L__BB1_16;
	setp.lt.u64 	%p8, %rd7, 3;
	@%p8 bra 	$L__BB1_12;
	add.s64 	%rd127, %rd180, %rd15;
	shl.b64 	%rd128, %rd127, 1;
	add.s64 	%rd123, %rd31, %rd128;
	add.s64 	%rd129, %rd180, %rd14;
	shl.b64 	%rd130, %rd129, 1;
	add.s64 	%rd131, %rd1, %rd130;
	ld.global.u16 	%rs50, [%rd131];
	// begin inline asm
	{ atom.add.noftz.f16 %rs49,[%rd123],%rs50; }

	// end inline asm
	add.s64 	%rd132, %rd180, 128;
	and.b64  	%rd133, %rd132, 4294967295;
	add.s64 	%rd134, %rd133, %rd15;
	shl.b64 	%rd135, %rd134, 1;
	add.s64 	%rd124, %rd31, %rd135;
	add.s64 	%rd136, %rd133, %rd14;
	shl.b64 	%rd137, %rd136, 1;
	add.s64 	%rd138, %rd1, %rd137;
	ld.global.u16 	%rs52, [%rd138];
	// begin inline asm
	{ atom.add.noftz.f16 %rs51,[%rd124],%rs52; }

	// end inline asm
	add.s64 	%rd139, %rd180, 256;
	and.b64  	%rd140, %rd139, 4294967295;
	add.s64 	%rd141, %rd140, %rd15;
	shl.b64 	%rd142, %rd141, 1;
	add.s64 	%rd125, %rd31, %rd142;
	add.s64 	%rd143, %rd140, %rd14;
	shl.b64 	%rd144, %rd143, 1;
	add.s64 	%rd145, %rd1, %rd144;
	ld.global.u16 	%rs54, [%rd145];
	// begin inline asm
	{ atom.add.noftz.f16 %rs53,[%rd125],%rs54; }

	// end inline asm
	add.s64 	%rd146, %rd180, 384;
	and.b64  	%rd147, %rd146, 4294967295;
	add.s64 	%rd148, %rd147, %rd15;
	shl.b64 	%rd149, %rd148, 1;
	add.s64 	%rd126, %rd31, %rd149;
	add.s64 	%rd150, %rd147, %rd14;
	shl.b64 	%rd151, %rd150, 1;
	add.s64 	%rd152, %rd1, %rd151;
	ld.global.u16 	%rs56, [%rd152];
	// begin inline asm
	{ atom.add.noftz.f16 %rs55,[%rd126],%rs56; }

	// end inline asm
	add.s64 	%rd153, %rd180, 512;
	and.b64  	%rd180, %rd153, 4294967295;
$L__BB1_12:
	setp.eq.s64 	%p9, %rd9, 0;
	@%p9 bra 	$L__BB1_16;
	setp.eq.s64 	%p10, %rd9, 1;
	add.s64 	%rd155, %rd180, %rd15;
	shl.b64 	%rd156, %rd155, 1;
	add.s64 	%rd154, %rd31, %rd156;
	add.s64 	%rd157, %rd180, %rd14;
	shl.b64 	%rd158, %rd157, 1;
	add.s64 	%rd159, %rd1, %rd158;
	ld.global.u16 	%rs58, [%rd159];
	// begin inline asm
	{ atom.add.noftz.f16 %rs57,[%rd154],%rs58; }

	// end inline asm
	@%p10 bra 	$L__BB1_16;
	setp.eq.s64 	%p11, %rd9, 2;
	add.s64 	%rd161, %rd180, 128;
	and.b64  	%rd162, %rd161, 4294967295;
	add.s64 	%rd163, %rd162, %rd15;
	shl.b64 	%rd164, %rd163, 1;
	add.s64 	%rd160, %rd31, %rd164;
	add.s64 	%rd165, %rd162, %rd14;
	shl.b64 	%rd166, %rd165, 1;
	add.s64 	%rd167, %rd1, %rd166;
	ld.global.u16 	%rs60, [%rd167];
	// begin inline asm
	{ atom.add.noftz.f16 %rs59,[%rd160],%rs60; }

	// end inline asm
	@%p11 bra 	$L__BB1_16;
	add.s64 	%rd169, %rd180, 256;
	and.b64  	%rd170, %rd169, 4294967295;
	add.s64 	%rd171, %rd170, %rd15;
	shl.b64 	%rd172, %rd171, 1;
	add.s64 	%rd168, %rd31, %rd172;
	add.s64 	%rd173, %rd170, %rd14;
	shl.b64 	%rd174, %rd173, 1;
	add.s64 	%rd175, %rd1, %rd174;
	ld.global.u16 	%rs62, [%rd175];
	// begin inline asm
	{ atom.add.noftz.f16 %rs61,[%rd168],%rs62; }

	// end inline asm
$L__BB1_16:
	add.s32 	%r8, %r8, 64;
	cvt.s64.s32 	%rd176, %r8;
	setp.gt.s64 	%p12, %rd33, %rd176;
	@%p12 bra 	$L__BB1_2;
$L__BB1_17:
	ret;

}


// ===== COMPILED SASS (sm_100) =====

	.target	sm_100

	.elftype	@"ET_EXEC"


//--------------------- .note.nv.tkinfo           --------------------------
	.section	.note.nv.tkinfo,"",@"SHT_NOTE"
	.sectionflags	@"SHF_NOTE_NV_TKINFO"
	.tkinfo
        /*0018*/ 	.word	0x00000002
        /*0030*/ 	.string	""
        /*0030*/ 	.string	"ptxas"
        /*0030*/ 	.string	"Cuda compilation tools, release 13.0, V13.0.88"
        /*0030*/ 	.string	"Build cuda_13.0.r13.0/compiler.36424714_0"
        /*0030*/ 	.string	"-arch sm_100 -m 64 "



//--------------------- .note.nv.cuinfo           --------------------------
	.section	.note.nv.cuinfo,"",@"SHT_NOTE"
	.sectionflags	@"SHF_NOTE_NV_CUINFO"
        /*0018*/ 	.short	0x0002
        /*001a*/ 	.short	0x0064
        /*001c*/ 	.short	0x0082
	.zero		2


//--------------------- .nv.info                  --------------------------
	.section	.nv.info,"",@"SHT_CUDA_INFO"
	.align	4


	//----- nvinfo : EIATTR_REGCOUNT
	.align		4
        /*0000*/ 	.byte	0x04, 0x2f
        /*0002*/ 	.short	(.L_1 - .L_0)
	.align		4
.L_0:
        /*0004*/ 	.word	index@(_Z17LookupTableV2GradIfLi128ELi8ELi8EEvPT_PKS0_PKllll)
        /*0008*/ 	.word	0x00000020


	//----- nvinfo : EIATTR_FRAME_SIZE
	.align		4
.L_1:
        /*000c*/ 	.byte	0x04, 0x11
        /*000e*/ 	.short	(.L_3 - .L_2)
	.align		4
.L_2:
        /*0010*/ 	.word	index@(_Z17LookupTableV2GradIfLi128ELi8ELi8EEvPT_PKS0_PKllll)
        /*0014*/ 	.word	0x00000000


	//----- nvinfo : EIATTR_REGCOUNT
	.align		4
.L_3:
        /*0018*/ 	.byte	0x04, 0x2f
        /*001a*/ 	.short	(.L_5 - .L_4)
	.align		4
.L_4:
        /*001c*/ 	.word	index@(_Z17LookupTableV2GradI6__halfLi128ELi8ELi8EEvPT_PKS1_PKllll)
        /*0020*/ 	.word	0x00000023


	//----- nvinfo : EIATTR_FRAME_SIZE
	.align		4
.L_5:
        /*0024*/ 	.byte	0x04, 0x11
        /*0026*/ 	.short	(.L_7 - .L_6)
	.align		4
.L_6:
        /*0028*/ 	.word	index@(_Z17LookupTableV2GradI6__halfLi128ELi8ELi8EEvPT_PKS1_PKllll)
        /*002c*/ 	.word	0x00000000


	//----- nvinfo : EIATTR_MIN_STACK_SIZE
	.align		4
.L_7:
        /*0030*/ 	.byte	0x04, 0x12
        /*0032*/ 	.short	(.L_9 - .L_8)
	.align		4
.L_8:
        /*0034*/ 	.word	index@(_Z17LookupTableV2GradI6__halfLi128ELi8ELi8EEvPT_PKS1_PKllll)
        /*0038*/ 	.word	0x00000000


	//----- nvinfo : EIATTR_MIN_STACK_SIZE
	.align		4
.L_9:
        /*003c*/ 	.byte	0x04, 0x12
        /*003e*/ 	.short	(.L_11 - .L_10)
	.align		4
.L_10:
        /*0040*/ 	.word	index@(_Z17LookupTableV2GradIfLi128ELi8ELi8EEvPT_PKS0_PKllll)
        /*0044*/ 	.word	0x00000000
.L_11:


//--------------------- .nv.compat                --------------------------
	.section	.nv.compat,"",@"SHT_CUDA_COMPAT_INFO"
	.align	4
        /*0000*/ 	.byte	0x02, 0x09, 0x00, 0x00, 0x02, 0x02, 0x01, 0x00, 0x02, 0x05, 0x05, 0x00, 0x03, 0x07, 0x01, 0x01
        /*0010*/ 	.byte	0x02, 0x03, 0x00, 0x00, 0x02, 0x06, 0x01, 0x00, 0x04, 0x0b, 0x08, 0x00, 0x09, 0x00, 0x00, 0x00
        /*0020*/ 	.byte	0x00, 0x00, 0x00, 0x00


//--------------------- .nv.info._Z17LookupTableV2GradI6__halfLi128ELi8ELi8EEvPT_PKS1_PKllll --------------------------
	.section	.nv.info._Z17LookupTableV2GradI6__halfLi128ELi8ELi8EEvPT_PKS1_PKllll,"",@"SHT_CUDA_INFO"
	.sectionflags	@""
	.align	4


	//----- nvinfo : EIATTR_CUDA_API_VERSION
	.align		4
        /*0000*/ 	.byte	0x04, 0x37
        /*0002*/ 	.short	(.L_13 - .L_12)
.L_12:
        /*0004*/ 	.word	0x00000082


	//----- nvinfo : EIATTR_KPARAM_INFO
	.align		4
.L_13:
        /*0008*/ 	.byte	0x04, 0x17
        /*000a*/ 	.short	(.L_15 - .L_14)
.L_14:
        /*000c*/ 	.word	0x00000000
        /*0010*/ 	.short	0x0005
        /*0012*/ 	.short	0x0028
        /*0014*/ 	.byte	0x00, 0xf0, 0x21, 0x00


	//----- nvinfo : EIATTR_KPARAM_INFO
	.align		4
.L_15:
        /*0018*/ 	.byte	0x04, 0x17
        /*001a*/ 	.short	(.L_17 - .L_16)
.L_16:
        /*001c*/ 	.word	0x00000000
        /*0020*/ 	.short	0x0004
        /*0022*/ 	.short	0x0020
        /*0024*/ 	.byte	0x00, 0xf0, 0x21, 0x00


	//----- nvinfo : EIATTR_KPARAM_INFO
	.align		4
.L_17:
        /*0028*/ 	.byte	0x04, 0x17
        /*002a*/ 	.short	(.L_19 - .L_18)
.L_18:
        /*002c*/ 	.word	0x00000000
        /*0030*/ 	.short	0x0003
        /*0032*/ 	.short	0x0018
        /*0034*/ 	.byte	0x00, 0xf0, 0x21, 0x00


	//----- nvinfo : EIATTR_KPARAM_INFO
	.align		4
.L_19:
        /*0038*/ 	.byte	0x04, 0x17
        /*003a*/ 	.short	(.L_21 - .L_20)
.L_20:
        /*003c*/ 	.word	0x00000000
        /*0040*/ 	.short	0x0002
        /*0042*/ 	.short	0x0010
        /*0044*/ 	.byte	0x00, 0xf5, 0x21, 0x00


	//----- nvinfo : EIATTR_KPARAM_INFO
	.align		4
.L_21:
        /*0048*/ 	.byte	0x04, 0x17
        /*004a*/ 	.short	(.L_23 - .L_22)
.L_22:
        /*004c*/ 	.word	0x00000000
        /*0050*/ 	.short	0x0001
        /*0052*/ 	.short	0x0008
        /*0054*/ 	.byte	0x00, 0xf5, 0x21, 0x00


	//----- nvinfo : EIATTR_KPARAM_INFO
	.align		4
.L_23:
        /*0058*/ 	.byte	0x04, 0x17
        /*005a*/ 	.short	(.L_25 - .L_24)
.L_24:
        /*005c*/ 	.word	0x00000000
        /*0060*/ 	.short	0x0000
        /*0062*/ 	.short	0x0000
        /*0064*/ 	.byte	0x00, 0xf5, 0x21, 0x00


	//----- nvinfo : EIATTR_SPARSE_MMA_MASK
	.align		4
.L_25:
        /*0068*/ 	.byte	0x03, 0x50
        /*006a*/ 	.short	0x0000


	//----- nvinfo : EIATTR_MAXREG_COUNT
	.align		4
        /*006c*/ 	.byte	0x03, 0x1b
        /*006e*/ 	.short	0x00ff


	//----- nvinfo : EIATTR_MERCURY_ISA_VERSION
	.align		4
        /*0070*/ 	.byte	0x03, 0x5f
        /*0072*/ 	.short	0x0101


	//----- nvinfo : EIATTR_VRC_CTA_INIT_COUNT
	.align		4
        /*0074*/ 	.byte	0x02, 0x4a
	.zero		1
	.zero		1


	//----- nvinfo : EIATTR_ATOM16_EMUL_INSTR_REG_MAP
	.align		4
        /*0078*/ 	.byte	0x04, 0x2e
        /*007a*/ 	.short	(.L_27 - .L_26)


	//   ....[0]....
.L_26:
        /*007c*/ 	.word	0x00000460
        /*0080*/ 	.short	0x0002
        /*0082*/ 	.short	0x0000


	//   ....[1]....
        /*0084*/ 	.word	0x000004c0
        /*0088*/ 	.short	0x0002
        /*008a*/ 	.short	0x0000


	//   ....[2]....
        /*008c*/ 	.word	0x00000550
        /*0090*/ 	.short	0x001f
        /*0092*/ 	.short	0x0000


	//   ....[3]....
        /*0094*/ 	.word	0x000005c0
        /*0098*/ 	.short	0x001f
        /*009a*/ 	.short	0x0000


	//   ....[4]....
        /*009c*/ 	.word	0x00000650
        /*00a0*/ 	.short	0x001f
        /*00a2*/ 	.short	0x0000


	//   ....[5]....
        /*00a4*/ 	.word	0x000006c0
        /*00a8*/ 	.short	0x001f
        /*00aa*/ 	.short	0x0000


	//   ....[6]....
        /*00ac*/ 	.word	0x00000750
        /*00b0*/ 	.short	0x001f
        /*00b2*/ 	.short	0x0000


	//   ....[7]....
        /*00b4*/ 	.word	0x000007c0
        /*00b8*/ 	.short	0x001f
        /*00ba*/ 	.short	0x0000


	//   ....[8]....
        /*00bc*/ 	.word	0x00000850
        /*00c0*/ 	.short	0x001f
        /*00c2*/ 	.short	0x0000


	//   ....[9]....
        /*00c4*/ 	.word	0x000008c0
        /*00c8*/ 	.short	0x001f
        /*00ca*/ 	.short	0x0000


	//   ....[10]....
        /*00cc*/ 	.word	0x00000950
        /*00d0*/ 	.short	0x001f
        /*00d2*/ 	.short	0x0000


	//   ....[11]....
        /*00d4*/ 	.word	0x000009c0
        /*00d8*/ 	.short	0x001f
        /*00da*/ 	.short	0x0000


	//   ....[12]....
        /*00dc*/ 	.word	0x00000a50
        /*00e0*/ 	.short	0x001f
        /*00e2*/ 	.short	0x0000


	//   ....[13]....
        /*00e4*/ 	.word	0x00000ac0
        /*00e8*/ 	.short	0x001f
        /*00ea*/ 	.short	0x0000


	//   ....[14]....
        /*00ec*/ 	.word	0x00000b50
        /*00f0*/ 	.short	0x001f
        /*00f2*/ 	.short	0x0000


	//   ....[15]....
        /*00f4*/ 	.word	0x00000bc0
        /*00f8*/ 	.short	0x001f
        /*00fa*/ 	.short	0x0000


	//   ....[16]....
        /*00fc*/ 	.word	0x00000c50
        /*0100*/ 	.short	0x001f
        /*0102*/ 	.short	0x0000


	//   ....[17]....
        /*0104*/ 	.word	0x00000cc0
        /*0108*/ 	.short	0x001f
        /*010a*/ 	.short	0x0000


	//   ....[18]....
        /*010c*/ 	.word	0x00000d50
        /*0110*/ 	.short	0x001f
        /*0112*/ 	.short	0x0000


	//   ....[19]....
        /*0114*/ 	.word	0x00000dc0
        /*0118*/ 	.short	0x001f
        /*011a*/ 	.short	0x0000


	//   ....[20]....
        /*011c*/ 	.word	0x00000e50
        /*0120*/ 	.short	0x001f
        /*0122*/ 	.short	0x0000


	//   ....[21]....
        /*0124*/ 	.word	0x00000ec0
        /*0128*/ 	.short	0x001f
        /*012a*/ 	.short	0x0000


	//   ....[22]....
        /*012c*/ 	.word	0x00000f50
        /*0130*/ 	.short	0x001f
        /*0132*/ 	.short	0x0000


	//   ....[23]....
        /*0134*/ 	.word	0x00000fc0
        /*0138*/ 	.short	0x001f
        /*013a*/ 	.short	0x0000


	//   ....[24]....
        /*013c*/ 	.word	0x00001050
        /*0140*/ 	.short	0x001f
        /*0142*/ 	.short	0x0000


	//   ....[25]....
        /*0144*/ 	.word	0x000010c0
        /*0148*/ 	.short	0x001f
        /*014a*/ 	.short	0x0000


	//   ....[26]....
        /*014c*/ 	.word	0x00001150
        /*0150*/ 	.short	0x001f
        /*0152*/ 	.short	0x0000


	//   ....[27]....
        /*0154*/ 	.word	0x000011c0
        /*0158*/ 	.short	0x001f
        /*015a*/ 	.short	0x0000


	//   ....[28]....
        /*015c*/ 	.word	0x00001250
        /*0160*/ 	.short	0x001f
        /*0162*/ 	.short	0x0000


	//   ....[29]....
        /*0164*/ 	.word	0x000012c0
        /*0168*/ 	.short	0x001f
        /*016a*/ 	.short	0x0000


	//   ....[30]....
        /*016c*/ 	.word	0x00001350
        /*0170*/ 	.short	0x001d
        /*0172*/ 	.short	0x0000


	//   ....[31]....
        /*0174*/ 	.word	0x000013c0
        /*0178*/ 	.short	0x001d
        /*017a*/ 	.short	0x0000


	//   ....[32]....
        /*017c*/ 	.word	0x000016c0
        /*0180*/ 	.short	0x0015
        /*0182*/ 	.short	0x0000


	//   ....[33]....
        /*0184*/ 	.word	0x00001720
        /*0188*/ 	.short	0x0015
        /*018a*/ 	.short	0x0000


	//   ....[34]....
        /*018c*/ 	.word	0x00001890
        /*0190*/ 	.short	0x0015
        /*0192*/ 	.short	0x0000


	//   ....[35]....
        /*0194*/ 	.word	0x000018e0
        /*0198*/ 	.short	0x0015
        /*019a*/ 	.short	0x0000


	//   ....[36]....
        /*019c*/ 	.word	0x00001a50
        /*01a0*/ 	.short	0x0015
        /*01a2*/ 	.short	0x0000


	//   ....[37]....
        /*01a4*/ 	.word	0x00001aa0
        /*01a8*/ 	.short	0x0015
        /*01aa*/ 	.short	0x0000


	//   ....[38]....
        /*01ac*/ 	.word	0x00001c10
        /*01b0*/ 	.short	0x0015
        /*01b2*/ 	.short	0x0000


	//   ....[39]....
        /*01b4*/ 	.word	0x00001c60
        /*01b8*/ 	.short	0x0015
        /*01ba*/ 	.short	0x0000


	//   ....[40]....
        /*01bc*/ 	.word	0x00001dd0
        /*01c0*/ 	.short	0x0015
        /*01c2*/ 	.short	0x0000


	//   ....[41]....
        /*01c4*/ 	.word	0x00001e20
        /*01c8*/ 	.short	0x0015
        /*01ca*/ 	.short	0x0000


	//   ....[42]....
        /*01cc*/ 	.word	0x00001f90
        /*01d0*/ 	.short	0x0015
        /*01d2*/ 	.short	0x0000


	//   ....[43]....
        /*01d4*/ 	.word	0x00001fe0
        /*01d8*/ 	.short	0x0015
        /*01da*/ 	.short	0x0000


	//   ....[44]....
        /*01dc*/ 	.word	0x00002150
        /*01e0*/ 	.short	0x0015
        /*01e2*/ 	.short	0x0000


	//   ....[45]....
        /*01e4*/ 	.word	0x000021a0
        /*01e8*/ 	.short	0x0015
        /*01ea*/ 	.short	0x0000


	//   ....[46]....
        /*01ec*/ 	.word	0x00002310
        /*01f0*/ 	.short	0x000f
        /*01f2*/ 	.short	0x0000


	//   ....[47]....
        /*01f4*/ 	.word	0x00002360
        /*01f8*/ 	.short	0x000f
        /*01fa*/ 	.short	0x0000


	//   ....[48]....
        /*01fc*/ 	.word	0x00002590
        /*0200*/ 	.short	0x0015
        /*0202*/ 	.short	0x0000


	//   ....[49]....
        /*0204*/ 	.word	0x000025f0
        /*0208*/ 	.short	0x0015
        /*020a*/ 	.short	0x0000


	//   ....[50]....
        /*020c*/ 	.word	0x00002760
        /*0210*/ 	.short	0x0015
        /*0212*/ 	.short	0x0000


	//   ....[51]....
        /*0214*/ 	.word	0x000027b0
        /*0218*/ 	.short	0x0015
        /*021a*/ 	.short	0x0000


	//   ....[52]....
        /*021c*/ 	.word	0x00002920
        /*0220*/ 	.short	0x0015
        /*0222*/ 	.short	0x0000


	//   ....[53]....
        /*0224*/ 	.word	0x00002970
        /*0228*/ 	.short	0x0015
        /*022a*/ 	.short	0x0000


	//   ....[54]....
        /*022c*/ 	.word	0x00002ae0
        /*0230*/ 	.short	0x000f
        /*0232*/ 	.short	0x0000


	//   ....[55]....
        /*0234*/ 	.word	0x00002b30
        /*0238*/ 	.short	0x000f
        /*023a*/ 	.short	0x0000


	//   ....[56]....
        /*023c*/ 	.word	0x00002d40
        /*0240*/ 	.short	0x0015
        /*0242*/ 	.short	0x0000


	//   ....[57]....
        /*0244*/ 	.word	0x00002db0
        /*0248*/ 	.short	0x0015
        /*024a*/ 	.short	0x0000


	//   ....[58]....
        /*024c*/ 	.word	0x00002f40
        /*0250*/ 	.short	0x0013
        /*0252*/ 	.short	0x0000


	//   ....[59]....
        /*0254*/ 	.word	0x00002fb0
        /*0258*/ 	.short	0x0013
        /*025a*/ 	.short	0x0000


	//   ....[60]....
        /*025c*/ 	.word	0x00003130
        /*0260*/ 	.short	0x0009
        /*0262*/ 	.short	0x0000


	//   ....[61]....
        /*0264*/ 	.word	0x00003180
        /*0268*/ 	.short	0x0009
        /*026a*/ 	.short	0x0000


	//----- nvinfo : EIATTR_EXIT_INSTR_OFFSETS
	.align		4
.L_27:
        /*026c*/ 	.byte	0x04, 0x1c
        /*026e*/ 	.short	(.L_29 - .L_28)


	//   ....[0]....
.L_28:
        /*0270*/ 	.word	0x00000080


	//   ....[1]....
        /*0274*/ 	.word	0x00003250


	//----- nvinfo : EIATTR_CRS_STACK_SIZE
	.align		4
.L_29:
        /*0278*/ 	.byte	0x04, 0x1e
        /*027a*/ 	.short	(.L_31 - .L_30)
.L_30:
        /*027c*/ 	.word	0x00000000


	//----- nvinfo : EIATTR_CBANK_PARAM_SIZE
	.align		4
.L_31:
        /*0280*/ 	.byte	0x03, 0x19
        /*0282*/ 	.short	0x0030


	//----- nvinfo : EIATTR_PARAM_CBANK
	.align		4
        /*0284*/ 	.byte	0x04, 0x0a
        /*0286*/ 	.short	(.L_33 - .L_32)
	.align		4
.L_32:
        /*0288*/ 	.word	index@(.nv.constant0._Z17LookupTableV2GradI6__halfLi128ELi8ELi8EEvPT_PKS1_PKllll)
        /*028c*/ 	.short	0x0380
        /*028e*/ 	.short	0x0030


	//----- nvinfo : EIATTR_SW_WAR
	.align		4
.L_33:
        /*0290*/ 	.byte	0x04, 0x36
        /*0292*/ 	.short	(.L_35 - .L_34)
.L_34:
        /*0294*/ 	.word	0x00000008
.L_35:


//--------------------- .nv.info._Z17LookupTableV2GradIfLi128ELi8ELi8EEvPT_PKS0_PKllll --------------------------
	.section	.nv.info._Z17LookupTableV2GradIfLi128ELi8ELi8EEvPT_PKS0_PKllll,"",@"SHT_CUDA_INFO"
	.sectionflags	@""
	.align	4


	//----- nvinfo : EIATTR_CUDA_API_VERSION
	.align		4
        /*0000*/ 	.byte	0x04, 0x37
        /*0002*/ 	.short	(.L_37 - .L_36)
.L_36:
        /*0004*/ 	.word	0x00000082


	//----- nvinfo : EIATTR_KPARAM_INFO
	.align		4
.L_37:
        /*0008*/ 	.byte	0x04, 0x17
        /*000a*/ 	.short	(.L_39 - .L_38)
.L_38:
        /*000c*/ 	.word	0x00000000
        /*0010*/ 	.short	0x0005
        /*0012*/ 	.short	0x0028
        /*0014*/ 	.byte	0x00, 0xf0, 0x21, 0x00


	//----- nvinfo : EIATTR_KPARAM_INFO
	.align		4
.L_39:
        /*0018*/ 	.byte	0x04, 0x17
        /*001a*/ 	.short	(.L_41 - .L_40)
.L_40:
        /*001c*/ 	.word	0x00000000
        /*0020*/ 	.short	0x0004
        /*0022*/ 	.short	0x0020
        /*0024*/ 	.byte	0x00, 0xf0, 0x21, 0x00


	//----- nvinfo : EIATTR_KPARAM_INFO
	.align		4
.L_41:
        /*0028*/ 	.byte	0x04, 0x17
        /*002a*/ 	.short	(.L_43 - .L_42)
.L_42:
        /*002c*/ 	.word	0x00000000
        /*0030*/ 	.short	0x0003
        /*0032*/ 	.short	0x0018
        /*0034*/ 	.byte	0x00, 0xf0, 0x21, 0x00


	//----- nvinfo : EIATTR_KPARAM_INFO
	.align		4
.L_43:
        /*0038*/ 	.byte	0x04, 0x17
        /*003a*/ 	.short	(.L_45 - .L_44)
.L_44:
        /*003c*/ 	.word	0x00000000
        /*0040*/ 	.short	0x0002
        /*0042*/ 	.short	0x0010
        /*0044*/ 	.byte	0x00, 0xf5, 0x21, 0x00


	//----- nvinfo : EIATTR_KPARAM_INFO
	.align		4
.L_45:
        /*0048*/ 	.byte	0x04, 0x17
        /*004a*/ 	.short	(.L_47 - .L_46)
.L_46:
        /*004c*/ 	.word	0x00000000
        /*0050*/ 	.short	0x0001
        /*0052*/ 	.short	0x0008
        /*0054*/ 	.byte	0x00, 0xf5, 0x21, 0x00


	//----- nvinfo : EIATTR_KPARAM_INFO
	.align		4
.L_47:
        /*0058*/ 	.byte	0x04, 0x17
        /*005a*/ 	.short	(.L_49 - .L_48)
.L_48:
        /*005c*/ 	.word	0x00000000
        /*0060*/ 	.short	0x0000
        /*0062*/ 	.short	0x0000
        /*0064*/ 	.byte	0x00, 0xf5, 0x21, 0x00


	//----- nvinfo : EIATTR_SPARSE_MMA_MASK
	.align		4
.L_49:
        /*0068*/ 	.byte	0x03, 0x50
        /*006a*/ 	.short	0x0000


	//----- nvinfo : EIATTR_MAXREG_COUNT
	.align		4
        /*006c*/ 	.byte	0x03, 0x1b
        /*006e*/ 	.short	0x00ff


	//----- nvinfo : EIATTR_MERCURY_ISA_VERSION
	.align		4
        /*0070*/ 	.byte	0x03, 0x5f
        /*0072*/ 	.short	0x0101


	//----- nvinfo : EIATTR_VRC_CTA_INIT_COUNT
	.align		4
        /*0074*/ 	.byte	0x02, 0x4a
	.zero		1
	.zero		1


	//----- nvinfo : EIATTR_EXIT_INSTR_OFFSETS
	.align		4
        /*0078*/ 	.byte	0x04, 0x1c
        /*007a*/ 	.short	(.L_51 - .L_50)


	//   ....[0]....
.L_50:
        /*007c*/ 	.word	0x00000080


	//   ....[1]....
        /*0080*/ 	.word	0x00001570


	//----- nvinfo : EIATTR_CRS_STACK_SIZE
	.align		4
.L_51:
        /*0084*/ 	.byte	0x04, 0x1e
        /*0086*/ 	.short	(.L_53 - .L_52)
.L_52:
        /*0088*/ 	.word	0x00000000


	//----- nvinfo : EIATTR_CBANK_PARAM_SIZE
	.align		4
.L_53:
        /*008c*/ 	.byte	0x03, 0x19
        /*008e*/ 	.short	0x0030


	//----- nvinfo : EIATTR_PARAM_CBANK
	.align		4
        /*0090*/ 	.byte	0x04, 0x0a
        /*0092*/ 	.short	(.L_55 - .L_54)
	.align		4
.L_54:
        /*0094*/ 	.word	index@(.nv.constant0._Z17LookupTableV2GradIfLi128ELi8ELi8EEvPT_PKS0_PKllll)
        /*0098*/ 	.short	0x0380
        /*009a*/ 	.short	0x0030


	//----- nvinfo : EIATTR_SW_WAR
	.align		4
.L_55:
        /*009c*/ 	.byte	0x04, 0x36
        /*009e*/ 	.short	(.L_57 - .L_56)
.L_56:
        /*00a0*/ 	.word	0x00000008
.L_57:


//--------------------- .nv.callgraph             --------------------------
	.section	.nv.callgraph,"",@"SHT_CUDA_CALLGRAPH"
	.align	4
	.sectionentsize	8
	.align		4
        /*0000*/ 	.word	0x00000000
	.align		4
        /*0004*/ 	.word	0xffffffff
	.align		4
        /*0008*/ 	.word	0x00000000
	.align		4
        /*000c*/ 	.word	0xfffffffe
	.align		4
        /*0010*/ 	.word	0x00000000
	.align		4
        /*0014*/ 	.word	0xfffffffd
	.align		4
        /*0018*/ 	.word	0x00000000
	.align		4
        /*001c*/ 	.word	0xfffffffc


//--------------------- .text._Z17LookupTableV2GradI6__halfLi128ELi8ELi8EEvPT_PKS1_PKllll --------------------------
	.section	.text._Z17LookupTableV2GradI6__halfLi128ELi8ELi8EEvPT_PKS1_PKllll,"ax",@progbits
	.align	128
        .global         _Z17LookupTableV2GradI6__halfLi128ELi8ELi8EEvPT_PKS1_PKllll
        .type           _Z17LookupTableV2GradI6__halfLi128ELi8ELi8EEvPT_PKS1_PKllll,@function
        .size           _Z17LookupTableV2GradI6__halfLi128ELi8ELi8EEvPT_PKS1_PKllll,(.L_x_83 - _Z17LookupTableV2GradI6__halfLi128ELi8ELi8EEvPT_PKS1_PKllll)
        .other          _Z17LookupTableV2GradI6__halfLi128ELi8ELi8EEvPT_PKS1_PKllll,@"STO_CUDA_ENTRY STV_DEFAULT"
_Z17LookupTableV2GradI6__halfLi128ELi8ELi8EEvPT_PKS1_PKllll:
.text._Z17LookupTableV2GradI6__halfLi128ELi8ELi8EEvPT_PKS1_PKllll:
[----:B------:R-:W-:Y:S01]  /*0000*/  LDC R1, c[0x0][0x37c] ;  /* 0x0000df00ff017b82 */ /* 0x000fe20000000800 */
[----:B------:R-:W0:Y:S07]  /*0010*/  S2R R11, SR_TID.Y ;  /* 0x00000000000b7919 */ /* 0x000e2e0000002200 */
[----:B------:R-:W0:Y:S01]  /*0020*/  S2UR UR4, SR_CTAID.X ;  /* 0x00000000000479c3 */ /* 0x000e220000002500 */
[----:B------:R-:W1:Y:S01]  /*0030*/  LDCU.64 UR6, c[0x0][0x3a0] ;  /* 0x00007400ff0677ac */ /* 0x000e620008000a00 */
[----:B0-----:R-:W-:-:S04]  /*0040*/  LEA R11, R11, UR4, 0x3 ;  /* 0x000000040b0b7c11 */ /* 0x001fc8000f8e18ff */
[----:B-1----:R-:W-:Y:S02]  /*0050*/  ISETP.GE.U32.AND P0, PT, R11, UR6, PT ;  /* 0x000000060b007c0c */ /* 0x002fe4000bf06070 */
[----:B------:R-:W-:-:S04]  /*0060*/  SHF.R.S32.HI R13, RZ, 0x1f, R11 ;  /* 0x0000001fff0d7819 */ /* 0x000fc8000001140b */
[----:B------:R-:W-:-:S13]  /*0070*/  ISETP.GE.AND.EX P0, PT, R13, UR7, PT, P0 ;  /* 0x000000070d007c0c */ /* 0x000fda000bf06300 */
[----:B------:R-:W-:Y:S05]  /*0080*/  @P0 EXIT ;  /* 0x000000000000094d */ /* 0x000fea0003800000 */
[----:B------:R-:W0:Y:S01]  /*0090*/  S2R R0, SR_TID.X ;  /* 0x0000000000007919 */ /* 0x000e220000002100 */
[----:B------:R-:W1:Y:S01]  /*00a0*/  LDCU.64 UR4, c[0x0][0x3a8] ;  /* 0x00007500ff0477ac */ /* 0x000e620008000a00 */
[----:B------:R-:W-:Y:S01]  /*00b0*/  IMAD.MOV.U32 R12, RZ, RZ, R11 ;  /* 0x000000ffff0c7224 */ /* 0x000fe200078e000b */
[----:B------:R-:W2:Y:S01]  /*00c0*/  LDCU.64 UR6, c[0x0][0x358] ;  /* 0x00006b00ff0677ac */ /* 0x000ea20008000a00 */
[----:B-1----:R-:W-:Y:S01]  /*00d0*/  IMAD.U32 R26, RZ, RZ, UR5 ;  /* 0x00000005ff1a7e24 */ /* 0x002fe2000f8e00ff */
[----:B------:R-:W-:Y:S01]  /*00e0*/  USHF.L.U64.HI UR5, UR4, 0x1, UR5 ;  /* 0x0000000104057899 */ /* 0x000fe20008010205 */
[----:B0-----:R-:W-:-:S04]  /*00f0*/  LOP3.LUT R0, RZ, R0, RZ, 0x33, !PT ;  /* 0x00000000ff007212 */ /* 0x001fc800078e33ff */
[----:B------:R-:W-:Y:S01]  /*0100*/  IADD3 R27, P0, PT, R0, UR4, RZ ;  /* 0x00000004001b7c10 */ /* 0x000fe2000ff1e0ff */
[----:B------:R-:W-:-:S03]  /*0110*/  USHF.L.U32 UR4, UR4, 0x1, URZ ;  /* 0x0000000104047899 */ /* 0x000fc600080006ff */
[----:B------:R-:W-:-:S04]  /*0120*/  IADD3.X R26, PT, PT, R26, -0x1, RZ, P0, !PT ;  /* 0xffffffff1a1a7810 */ /* 0x000fc800007fe4ff */
[----:B------:R-:W-:-:S05]  /*0130*/  SHF.R.U64 R0, R27, 0x7, R26 ;  /* 0x000000071b007819 */ /* 0x000fca000000121a */
[----:B------:R-:W-:-:S05]  /*0140*/  VIADD R0, R0, 0x1 ;  /* 0x0000000100007836 */ /* 0x000fca0000000000 */
[----:B------:R-:W-:-:S04]  /*0150*/  LOP3.LUT R0, R0, 0x7, RZ, 0xc0, !PT ;  /* 0x0000000700007812 */ /* 0x000fc800078ec0ff */
[----:B------:R-:W-:-:S04]  /*0160*/  IADD3 R0, P1, PT, R0, -0x1, RZ ;  /* 0xffffffff00007810 */ /* 0x000fc80007f3e0ff */
[----:B------:R-:W-:Y:S01]  /*0170*/  ISETP.GE.U32.AND P0, PT, R0, 0x3, PT ;  /* 0x000000030000780c */ /* 0x000fe20003f06070 */
[----:B------:R-:W-:-:S05]  /*0180*/  IMAD.X R0, RZ, RZ, -0x1, P1 ;  /* 0xffffffffff007424 */ /* 0x000fca00008e06ff */
[----:B--2---:R-:W-:-:S13]  /*0190*/  ISETP.GE.U32.AND.EX P0, PT, R0, RZ, PT, P0 ;  /* 0x000000ff0000720c */ /* 0x004fda0003f06100 */
.L_x_70:
[----:B0-----:R-:W0:Y:S01]  /*01a0*/  S2R R10, SR_TID.X ;  /* 0x00000000000a7919 */ /* 0x001e220000002100 */
[----:B------:R-:W0:Y:S01]  /*01b0*/  LDCU.64 UR8, c[0x0][0x3a8] ;  /* 0x00007500ff0877ac */ /* 0x000e220008000a00 */
[----:B------:R-:W-:Y:S01]  /*01c0*/  BSSY.RECONVERGENT B0, `(.L_x_0) ;  /* 0x0000301000007945 */ /* 0x000fe20003800200 */
[----:B0-----:R-:W-:-:S04]  /*01d0*/  ISETP.GE.U32.AND P1, PT, R10, UR8, PT ;  /* 0x000000080a007c0c */ /* 0x001fc8000bf26070 */
[----:B------:R-:W-:-:S13]  /*01e0*/  ISETP.GE.AND.EX P1, PT, RZ, UR9, PT, P1 ;  /* 0x00000009ff007c0c */ /* 0x000fda000bf26310 */
[----:B-----5:R-:W-:Y:S05]  /*01f0*/  @P1 BRA `(.L_x_1) ;  /* 0x0000002c00f41947 */ /* 0x020fea0003800000 */
[----:B------:R-:W0:Y:S02]  /*0200*/  LDCU.64 UR8, c[0x0][0x390] ;  /* 0x00007200ff0877ac */ /* 0x000e240008000a00 */
[----:B0-----:R-:W-:-:S04]  /*0210*/  LEA R22, P1, R11, UR8, 0x3 ;  /* 0x000000080b167c11 */ /* 0x001fc8000f8218ff */
[----:B------:R-:W-:-:S06]  /*0220*/  LEA.HI.X R23, R11, UR9, R13, 0x3, P1 ;  /* 0x000000090b177c11 */ /* 0x000fcc00088f1c0d */
[----:B------:R-:W5:Y:S01]  /*0230*/  LDG.E.64 R22, desc[UR6][R22.64] ;  /* 0x0000000616167981 */ /* 0x000f62000c1e1b00 */
[----:B------:R-:W-:Y:S01]  /*0240*/  ISETP.GE.U32.AND P1, PT, R27, 0x780, PT ;  /* 0x000007801b00780c */ /* 0x000fe20003f26070 */
[----:B------:R-:W-:Y:S01]  /*0250*/  BSSY.RECONVERGENT B1, `(.L_x_2) ;  /* 0x0000125000017945 */ /* 0x000fe20003800200 */
[----:B------:R-:W-:Y:S02]  /*0260*/  IMAD.MOV.U32 R9, RZ, RZ, RZ ;  /* 0x000000ffff097224 */ /* 0x000fe400078e00ff */
[----:B------:R-:W-:-:S13]  /*0270*/  ISETP.GE.U32.AND.EX P1, PT, R26, RZ, PT, P1 ;  /* 0x000000ff1a00720c */ /* 0x000fda0003f26110 */
[----:B------:R-:W-:Y:S05]  /*0280*/  @!P1 BRA `(.L_x_3) ;  /* 0x0000001000849947 */ /* 0x000fea0003800000 */
[----:B------:R-:W0:Y:S01]  /*0290*/  LDCU.128 UR8, c[0x0][0x380] ;  /* 0x00007000ff0877ac */ /* 0x000e220008000c00 */
[----:B------:R-:W-:Y:S01]  /*02a0*/  SHF.R.U64 R2, R27, 0x7, R26 ;  /* 0x000000071b027819 */ /* 0x000fe2000000121a */
[----:B-----5:R-:W-:Y:S01]  /*02b0*/  IMAD R3, R22, UR5, RZ ;  /* 0x0000000516037c24 */ /* 0x020fe2000f8e02ff */
[----:B------:R-:W-:Y:S01]  /*02c0*/  SHF.R.U32.HI R7, RZ, 0x1f, R10 ;  /* 0x0000001fff077819 */ /* 0x000fe2000001160a */
[----:B------:R-:W-:Y:S01]  /*02d0*/  IMAD R0, R11, UR5, RZ ;  /* 0x000000050b007c24 */ /* 0x000fe2000f8e02ff */
[----:B------:R-:W-:Y:S01]  /*02e0*/  IADD3 R2, P1, PT, R2, 0x1, RZ ;  /* 0x0000000102027810 */ /* 0x000fe20007f3e0ff */
[----:B------:R-:W-:Y:S02]  /*02f0*/  IMAD R3, R23, UR4, R3 ;  /* 0x0000000417037c24 */ /* 0x000fe4000f8e0203 */
[----:B------:R-:W-:Y:S01]  /*0300*/  IMAD R15, R13, UR4, R0 ;  /* 0x000000040d0f7c24 */ /* 0x000fe2000f8e0200 */
[----:B------:R-:W-:Y:S01]  /*0310*/  LEA.HI.X R0, R26, RZ, RZ, 0x19, P1 ;  /* 0x000000ff1a007211 */ /* 0x000fe200008fccff */
[----:B------:R-:W-:Y:S01]  /*0320*/  IMAD.SHL.U32 R8, R10, 0x2, RZ ;  /* 0x000000020a087824 */ /* 0x000fe200078e00ff */
[----:B------:R-:W-:Y:S01]  /*0330*/  LOP3.LUT R6, R2, 0xfffffff0, RZ, 0xc0, !PT ;  /* 0xfffffff002067812 */ /* 0x000fe200078ec0ff */
[----:B------:R-:W-:-:S02]  /*0340*/  IMAD.MOV.U32 R9, RZ, RZ, RZ ;  /* 0x000000ffff097224 */ /* 0x000fc400078e00ff */
[----:B0-----:R-:W-:Y:S02]  /*0350*/  IMAD.U32 R20, RZ, RZ, UR8 ;  /* 0x00000008ff147e24 */ /* 0x001fe4000f8e00ff */
[----:B------:R-:W-:Y:S02]  /*0360*/  IMAD.U32 R21, RZ, RZ, UR9 ;  /* 0x00000009ff157e24 */ /* 0x000fe4000f8e00ff */
[----:B------:R-:W-:Y:S02]  /*0370*/  IMAD.U32 R18, RZ, RZ, UR10 ;  /* 0x0000000aff127e24 */ /* 0x000fe4000f8e00ff */
[----:B------:R-:W-:Y:S02]  /*0380*/  IMAD.U32 R19, RZ, RZ, UR11 ;  /* 0x0000000bff137e24 */ /* 0x000fe4000f8e00ff */
[----:B------:R-:W-:-:S04]  /*0390*/  IMAD.WIDE.U32 R20, R22, UR4, R20 ;  /* 0x0000000416147c25 */ /* 0x000fc8000f8e0014 */
[----:B------:R-:W-:-:S04]  /*03a0*/  IMAD.WIDE.U32 R18, R11, UR4, R18 ;  /* 0x000000040b127c25 */ /* 0x000fc8000f8e0012 */
[----:B------:R-:W-:Y:S01]  /*03b0*/  IMAD.IADD R5, R21, 0x1, R3 ;  /* 0x0000000115057824 */ /* 0x000fe200078e0203 */
[----:B------:R-:W-:Y:S01]  /*03c0*/  LOP3.LUT R3, R0, 0x3ffffff, RZ, 0xc0, !PT ;  /* 0x03ffffff00037812 */ /* 0x000fe200078ec0ff */
[----:B------:R-:W-:-:S07]  /*03d0*/  IMAD.IADD R4, R19, 0x1, R15 ;  /* 0x0000000113047824 */ /* 0x000fce00078e020f */
.L_x_36:
[C---:B------:R-:W-:Y:S02]  /*03e0*/  IADD3 R16, P2, PT, R8.reuse, R18, RZ ;  /* 0x0000001208107210 */ /* 0x040fe40007f5e0ff */
[----:B------:R-:W-:-:S03]  /*03f0*/  IADD3 R2, P1, PT, R8, R20, RZ ;  /* 0x0000001408027210 */ /* 0x000fc60007f3e0ff */
[C---:B0-----:R-:W-:Y:S01]  /*0400*/  IMAD.X R17, R7.reuse, 0x1, R4, P2 ;  /* 0x0000000107117824 */ /* 0x041fe200010e0604 */
[----:B------:R-:W-:Y:S01]  /*0410*/  LOP3.LUT R14, R2, 0xfffffffd, RZ, 0xc0, !PT ;  /* 0xfffffffd020e7812 */ /* 0x000fe200078ec0ff */
[----:B------:R-:W-:-:S03]  /*0420*/  IMAD.X R15, R7, 0x1, R5, P1 ;  /* 0x00000001070f7824 */ /* 0x000fc600008e0605 */
[----:B------:R0:W5:Y:S01]  /*0430*/  LDG.E.U16 R28, desc[UR6][R16.64] ;  /* 0x00000006101c7981 */ /* 0x000162000c1e1500 */
[----:B------:R-:W-:Y:S01]  /*0440*/  LOP3.LUT R0, R2, 0x2, RZ, 0xc0, !PT ;  /* 0x0000000202007812 */ /* 0x000fe200078ec0ff */
[----:B------:R-:W-:Y:S02]  /*0450*/  BSSY.RECONVERGENT B2, `(.L_x_4) ;  /* 0x000000b000027945 */ /* 0x000fe40003800200 */
[----:B------:R0:W5:Y:S01]  /*0460*/  LD.E R25, desc[UR6][R14.64] ;  /* 0x000000060e197980 */ /* 0x000162000c101900 */
[----:B------:R-:W-:Y:S01]  /*0470*/  ISETP.EQ.U32.AND P1, PT, R0, RZ, PT ;  /* 0x000000ff0000720c */ /* 0x000fe20003f22070 */
[----:B------:R-:W-:-:S05]  /*0480*/  IMAD.MOV.U32 R0, RZ, RZ, 0x3254 ;  /* 0x00003254ff007424 */ /* 0x000fca00078e00ff */
[----:B------:R-:W-:-:S07]  /*0490*/  SEL R30, R0, 0x7610, P1 ;  /* 0x00007610001e7807 */ /* 0x000fce0000800000 */
.L_x_5:
[----:B-----5:R-:W-:-:S05]  /*04a0*/  HADD2 R24, R25, R28.H0_H0 ;  /* 0x2000001c19187230 */ /* 0x020fca0000000000 */
[----:B------:R-:W-:-:S05]  /*04b0*/  PRMT R29, R25, R30, R24 ;  /* 0x0000001e191d7216 */ /* 0x000fca0000000018 */
[----:B------:R-:W2:Y:S02]  /*04c0*/  ATOM.E.CAS.STRONG.GPU PT, R24, [R14], R25, R29 ;  /* 0x000000190e18738b */ /* 0x000ea400001ee11d */
[----:B--2---:R-:W-:Y:S01]  /*04d0*/  ISETP.NE.U32.AND P1, PT, R24, R25, PT ;  /* 0x000000191800720c */ /* 0x004fe20003f25070 */
[----:B------:R-:W-:-:S12]  /*04e0*/  IMAD.MOV.U32 R25, RZ, RZ, R24 ;  /* 0x000000ffff197224 */ /* 0x000fd800078e0018 */
[----:B------:R-:W-:Y:S05]  /*04f0*/  @P1 BRA `(.L_x_5) ;  /* 0xfffffffc00e81947 */ /* 0x000fea000383ffff */
[----:B------:R-:W-:Y:S05]  /*0500*/  BSYNC.RECONVERGENT B2 ;  /* 0x0000000000027941 */ /* 0x000fea0003800200 */
.L_x_4:
[----:B------:R-:W-:Y:S01]  /*0510*/  IADD3 R31, P1, PT, R2, 0x100, RZ ;  /* 0x00000100021f7810 */ /* 0x000fe20007f3e0ff */
[----:B------:R1:W5:Y:S03]  /*0520*/  LDG.E.U16 R30, desc[UR6][R16.64+0x100] ;  /* 0x00010006101e7981 */ /* 0x000366000c1e1500 */
[----:B------:R-:W-:Y:S01]  /*0530*/  LOP3.LUT R24, R31, 0xfffffffd, RZ, 0xc0, !PT ;  /* 0xfffffffd1f187812 */ /* 0x000fe200078ec0ff */
[----:B------:R-:W-:-:S05]  /*0540*/  IMAD.X R25, RZ, RZ, R15, P1 ;  /* 0x000000ffff197224 */ /* 0x000fca00008e060f */
[----:B------:R1:W5:Y:S01]  /*0550*/  LD.E R29, desc[UR6][R24.64] ;  /* 0x00000006181d7980 */ /* 0x000362000c101900 */
[----:B------:R-:W-:Y:S01]  /*0560*/  LOP3.LUT R28, R31, 0x2, RZ, 0xc0, !PT ;  /* 0x000000021f1c7812 */ /* 0x000fe200078ec0ff */
[----:B------:R-:W-:Y:S03]  /*0570*/  BSSY.RECONVERGENT B2, `(.L_x_6) ;  /* 0x0000009000027945 */ /* 0x000fe60003800200 */
[----:B------:R-:W-:-:S04]  /*0580*/  ISETP.EQ.U32.AND P1, PT, R28, RZ, PT ;  /* 0x000000ff1c00720c */ /* 0x000fc80003f22070 */
[----:B------:R-:W-:-:S09]  /*0590*/  SEL R32, R0, 0x7610, P1 ;  /* 0x0000761000207807 */ /* 0x000fd20000800000 */
.L_x_7:
[----:B-----5:R-:W-:-:S05]  /*05a0*/  HADD2 R28, R29, R30.H0_H0 ;  /* 0x2000001e1d1c7230 */ /* 0x020fca0000000000 */
[----:B------:R-:W-:-:S06]  /*05b0*/  PRMT R28, R29, R32, R28 ;  /* 0x000000201d1c7216 */ /* 0x000fcc000000001c */
[----:B------:R-:W2:Y:S02]  /*05c0*/  ATOM.E.CAS.STRONG.GPU PT, R28, [R24], R29, R28 ;  /* 0x0000001d181c738b */ /* 0x000ea400001ee11c */
[----:B--2---:R-:W-:Y:S01]  /*05d0*/  ISETP.NE.U32.AND P1, PT, R28, R29, PT ;  /* 0x0000001d1c00720c */ /* 0x004fe20003f25070 */
[----:B------:R-:W-:-:S12]  /*05e0*/  IMAD.MOV.U32 R29, RZ, RZ, R28 ;  /* 0x000000ffff1d7224 */ /* 0x000fd800078e001c */
[----:B------:R-:W-:Y:S05]  /*05f0*/  @P1 BRA `(.L_x_7) ;  /* 0xfffffffc00e81947 */ /* 0x000fea000383ffff */
[----:B------:R-:W-:Y:S05]  /*0600*/  BSYNC.RECONVERGENT B2 ;  /* 0x0000000000027941 */ /* 0x000fea0003800200 */
.L_x_6:
[----:B------:R-:W-:Y:S01]  /*0610*/  IADD3 R31, P1, PT, R2, 0x200, RZ ;  /* 0x00000200021f7810 */ /* 0x000fe20007f3e0ff */
[----:B------:R2:W5:Y:S03]  /*0620*/  LDG.E.U16 R30, desc[UR6][R16.64+0x200] ;  /* 0x00020006101e7981 */ /* 0x000566000c1e1500 */
[----:B-1----:R-:W-:Y:S01]  /*0630*/  LOP3.LUT R24, R31, 0xfffffffd, RZ, 0xc0, !PT ;  /* 0xfffffffd1f187812 */ /* 0x002fe200078ec0ff */
[----:B------:R-:W-:-:S05]  /*0640*/  IMAD.X R25, RZ, RZ, R15, P1 ;  /* 0x000000ffff197224 */ /* 0x000fca00008e060f */
[----:B------:R2:W5:Y:S01]  /*0650*/  LD.E R29, desc[UR6][R24.64] ;  /* 0x00000006181d7980 */ /* 0x000562000c101900 */
[----:B------:R-:W-:Y:S01]  /*0660*/  LOP3.LUT R28, R31, 0x2, RZ, 0xc0, !PT ;  /* 0x000000021f1c7812 */ /* 0x000fe200078ec0ff */
[----:B------:R-:W-:Y:S03]  /*0670*/  BSSY.RECONVERGENT B2, `(.L_x_8) ;  /* 0x0000009000027945 */ /* 0x000fe60003800200 */
[----:B------:R-:W-:-:S04]  /*0680*/  ISETP.EQ.U32.AND P1, PT, R28, RZ, PT ;  /* 0x000000ff1c00720c */ /* 0x000fc80003f22070 */
[----:B------:R-:W-:-:S09]  /*0690*/  SEL R32, R0, 0x7610, P1 ;  /* 0x0000761000207807 */ /* 0x000fd20000800000 */
.L_x_9:
[----:B-----5:R-:W-:-:S05]  /*06a0*/  HADD2 R28, R29, R30.H0_H0 ;  /* 0x2000001e1d1c7230 */ /* 0x020fca0000000000 */
[----:B------:R-:W-:-:S06]  /*06b0*/  PRMT R28, R29, R32, R28 ;  /* 0x000000201d1c7216 */ /* 0x000fcc000000001c */
[----:B------:R-:W3:Y:S02]  /*06c0*/  ATOM.E.CAS.STRONG.GPU PT, R28, [R24], R29, R28 ;  /* 0x0000001d181c738b */ /* 0x000ee400001ee11c */
[----:B---3--:R-:W-:Y:S01]  /*06d0*/  ISETP.NE.U32.AND P1, PT, R28, R29, PT ;  /* 0x0000001d1c00720c */ /* 0x008fe20003f25070 */
[----:B------:R-:W-:-:S12]  /*06e0*/  IMAD.MOV.U32 R29, RZ, RZ, R28 ;  /* 0x000000ffff1d7224 */ /* 0x000fd800078e001c */
[----:B------:R-:W-:Y:S05]  /*06f0*/  @P1 BRA `(.L_x_9) ;  /* 0xfffffffc00e81947 */ /* 0x000fea000383ffff */
[----:B------:R-:W-:Y:S05]  /*0700*/  BSYNC.RECONVERGENT B2 ;  /* 0x0000000000027941 */ /* 0x000fea0003800200 */
.L_x_8:
[----:B------:R-:W-:Y:S01]  /*0710*/  IADD3 R31, P1, PT, R2, 0x300, RZ ;  /* 0x00000300021f7810 */ /* 0x000fe20007f3e0ff */
[----:B------:R1:W5:Y:S03]  /*0720*/  LDG.E.U16 R30, desc[UR6][R16.64+0x300] ;  /* 0x00030006101e7981 */ /* 0x000366000c1e1500 */
[----:B--2---:R-:W-:Y:S01]  /*0730*/  LOP3.LUT R24, R31, 0xfffffffd, RZ, 0xc0, !PT ;  /* 0xfffffffd1f187812 */ /* 0x004fe200078ec0ff */
[----:B------:R-:W-:-:S05]  /*0740*/  IMAD.X R25, RZ, RZ, R15, P1 ;  /* 0x000000ffff197224 */ /* 0x000fca00008e060f */
[----:B------:R1:W5:Y:S01]  /*0750*/  LD.E R29, desc[UR6][R24.64] ;  /* 0x00000006181d7980 */ /* 0x000362000c101900 */
[----:B------:R-:W-:Y:S01]  /*0760*/  LOP3.LUT R28, R31, 0x2, RZ, 0xc0, !PT ;  /* 0x000000021f1c7812 */ /* 0x000fe200078ec0ff */
[----:B------:R-:W-:Y:S03]  /*0770*/  BSSY.RECONVERGENT B2, `(.L_x_10) ;  /* 0x0000009000027945 */ /* 0x000fe60003800200 */
[----:B------:R-:W-:-:S04]  /*0780*/  ISETP.EQ.U32.AND P1, PT, R28, RZ, PT ;  /* 0x000000ff1c00720c */ /* 0x000fc80003f22070 */
[----:B------:R-:W-:-:S09]  /*0790*/  SEL R32, R0, 0x7610, P1 ;  /* 0x0000761000207807 */ /* 0x000fd20000800000 */
.L_x_11:
[----:B-----5:R-:W-:-:S05]  /*07a0*/  HADD2 R28, R29, R30.H0_H0 ;  /* 0x2000001e1d1c7230 */ /* 0x020fca0000000000 */
[----:B------:R-:W-:-:S06]  /*07b0*/  PRMT R28, R29, R32, R28 ;  /* 0x000000201d1c7216 */ /* 0x000fcc000000001c */
[----:B------:R-:W2:Y:S02]  /*07c0*/  ATOM.E.CAS.STRONG.GPU PT, R28, [R24], R29, R28 ;  /* 0x0000001d181c738b */ /* 0x000ea400001ee11c */
[----:B--2---:R-:W-:Y:S01]  /*07d0*/  ISETP.NE.U32.AND P1, PT, R28, R29, PT ;  /* 0x0000001d1c00720c */ /* 0x004fe20003f25070 */
[----:B------:R-:W-:-:S12]  /*07e0*/  IMAD.MOV.U32 R29, RZ, RZ, R28 ;  /* 0x000000ffff1d7224 */ /* 0x000fd800078e001c */
[----:B------:R-:W-:Y:S05]  /*07f0*/  @P1 BRA `(.L_x_11) ;  /* 0xfffffffc00e81947 */ /* 0x000fea000383ffff */
[----:B------:R-:W-:Y:S05]  /*0800*/  BSYNC.RECONVERGENT B2 ;  /* 0x0000000000027941 */ /* 0x000fea0003800200 */
.L_x_10:
        /* <DEDUP_REMOVED lines=9> */
.L_x_13:
[----:B-----5:R-:W-:-:S05]  /*08a0*/  HADD2 R28, R29, R30.H0_H0 ;  /* 0x2000001e1d1c7230 */ /* 0x020fca0000000000 */
[----:B------:R-:W-:-:S06]  /*08b0*/  PRMT R28, R29, R32, R28 ;  /* 0x000000201d1c7216 */ /* 0x000fcc000000001c */
[----:B------:R-:W3:Y:S02]  /*08c0*/  ATOM.E.CAS.STRONG.GPU PT, R28, [R24], R29, R28 ;  /* 0x0000001d181c738b */ /* 0x000ee400001ee11c */
[----:B---3--:R-:W-:Y:S01]  /*08d0*/  ISETP.NE.U32.AND P1, PT, R28, R29, PT ;  /* 0x0000001d1c00720c */ /* 0x008fe20003f25070 */
[----:B------:R-:W-:-:S12]  /*08e0*/  IMAD.MOV.U32 R29, RZ, RZ, R28 ;  /* 0x000000ffff1d7224 */ /* 0x000fd800078e001c */
[----:B------:R-:W-:Y:S05]  /*08f0*/  @P1 BRA `(.L_x_13) ;  /* 0xfffffffc00e81947 */ /* 0x000fea000383ffff */
[----:B------:R-:W-:Y:S05]  /*0900*/  BSYNC.RECONVERGENT B2 ;  /* 0x0000000000027941 */ /* 0x000fea0003800200 */
.L_x_12:
        /* <DEDUP_REMOVED lines=9> */
.L_x_15:
[----:B-----5:R-:W-:-:S05]  /*09a0*/  HADD2 R28, R29, R30.H0_H0 ;  /* 0x2000001e1d1c7230 */ /* 0x020fca0000000000 */
[----:B------:R-:W-:-:S06]  /*09b0*/  PRMT R28, R29, R32, R28 ;  /* 0x000000201d1c7216 */ /* 0x000fcc000000001c */
[----:B------:R-:W2:Y:S02]  /*09c0*/  ATOM.E.CAS.STRONG.GPU PT, R28, [R24], R29, R28 ;  /* 0x0000001d181c738b */ /* 0x000ea400001ee11c */
[----:B--2---:R-:W-:Y:S01]  /*09d0*/  ISETP.NE.U32.AND P1, PT, R28, R29, PT ;  /* 0x0000001d1c00720c */ /* 0x004fe20003f25070 */
[----:B------:R-:W-:-:S12]  /*09e0*/  IMAD.MOV.U32 R29, RZ, RZ, R28 ;  /* 0x000000ffff1d7224 */ /* 0x000fd800078e001c */
[----:B------:R-:W-:Y:S05]  /*09f0*/  @P1 BRA `(.L_x_15) ;  /* 0xfffffffc00e81947 */ /* 0x000fea000383ffff */
[----:B------:R-:W-:Y:S05]  /*0a00*/  BSYNC.RECONVERGENT B2 ;  /* 0x0000000000027941 */ /* 0x000fea0003800200 */
.L_x_14:
        /* <DEDUP_REMOVED lines=9> */
.L_x_17:
[----:B-----5:R-:W-:-:S05]  /*0aa0*/  HADD2 R28, R29, R30.H0_H0 ;  /* 0x2000001e1d1c7230 */ /* 0x020fca0000000000 */
[----:B------:R-:W-:-:S06]  /*0ab0*/  PRMT R28, R29, R32, R28 ;  /* 0x000000201d1c7216 */ /* 0x000fcc000000001c */
[----:B------:R-:W3:Y:S02]  /*0ac0*/  ATOM.E.CAS.STRONG.GPU PT, R28, [R24], R29, R28 ;  /* 0x0000001d181c738b */ /* 0x000ee400001ee11c */
[----:B---3--:R-:W-:Y:S01]  /*0ad0*/  ISETP.NE.U32.AND P1, PT, R28, R29, PT ;  /* 0x0000001d1c00720c */ /* 0x008fe20003f25070 */
[----:B------:R-:W-:-:S12]  /*0ae0*/  IMAD.MOV.U32 R29, RZ, RZ, R28 ;  /* 0x000000ffff1d7224 */ /* 0x000fd800078e001c */
[----:B------:R-:W-:Y:S05]  /*0af0*/  @P1 BRA `(.L_x_17) ;  /* 0xfffffffc00e81947 */ /* 0x000fea000383ffff */
[----:B------:R-:W-:Y:S05]  /*0b00*/  BSYNC.RECONVERGENT B2 ;  /* 0x0000000000027941 */ /* 0x000fea0003800200 */
.L_x_16:
        /* <DEDUP_REMOVED lines=9> */
.L_x_19:
[----:B-----5:R-:W-:-:S05]  /*0ba0*/  HADD2 R28, R29, R30.H0_H0 ;  /* 0x2000001e1d1c7230 */ /* 0x020fca0000000000 */
[----:B------:R-:W-:-:S06]  /*0bb0*/  PRMT R28, R29, R32, R28 ;  /* 0x000000201d1c7216 */ /* 0x000fcc000000001c */
[----:B------:R-:W2:Y:S02]  /*0bc0*/  ATOM.E.CAS.STRONG.GPU PT, R28, [R24], R29, R28 ;  /* 0x0000001d181c738b */ /* 0x000ea400001ee11c */
[----:B--2---:R-:W-:Y:S01]  /*0bd0*/  ISETP.NE.U32.AND P1, PT, R28, R29, PT ;  /* 0x0000001d1c00720c */ /* 0x004fe20003f25070 */
[----:B------:R-:W-:-:S12]  /*0be0*/  IMAD.MOV.U32 R29, RZ, RZ, R28 ;  /* 0x000000ffff1d7224 */ /* 0x000fd800078e001c */
[----:B------:R-:W-:Y:S05]  /*0bf0*/  @P1 BRA `(.L_x_19) ;  /* 0xfffffffc00e81947 */ /* 0x000fea000383ffff */
[----:B------:R-:W-:Y:S05]  /*0c00*/  BSYNC.RECONVERGENT B2 ;  /* 0x0000000000027941 */ /* 0x000fea0003800200 */
.L_x_18:
        /* <DEDUP_REMOVED lines=9> */
.L_x_21:
[----:B-----5:R-:W-:-:S05]  /*0ca0*/  HADD2 R28, R29, R30.H0_H0 ;  /* 0x2000001e1d1c7230 */ /* 0x020fca0000000000 */
[----:B------:R-:W-:-:S06]  /*0cb0*/  PRMT R28, R29, R32, R28 ;  /* 0x000000201d1c7216 */ /* 0x000fcc000000001c */
[----:B------:R-:W3:Y:S02]  /*0cc0*/  ATOM.E.CAS.STRONG.GPU PT, R28, [R24], R29, R28 ;  /* 0x0000001d181c738b */ /* 0x000ee400001ee11c */
[----:B---3--:R-:W-:Y:S01]  /*0cd0*/  ISETP.NE.U32.AND P1, PT, R28, R29, PT ;  /* 0x0000001d1c00720c */ /* 0x008fe20003f25070 */
[----:B------:R-:W-:-:S12]  /*0ce0*/  IMAD.MOV.U32 R29, RZ, RZ, R28 ;  /* 0x000000ffff1d7224 */ /* 0x000fd800078e001c */
[----:B------:R-:W-:Y:S05]  /*0cf0*/  @P1 BRA `(.L_x_21) ;  /* 0xfffffffc00e81947 */ /* 0x000fea000383ffff */
[----:B------:R-:W-:Y:S05]  /*0d00*/  BSYNC.RECONVERGENT B2 ;  /* 0x0000000000027941 */ /* 0x000fea0003800200 */
.L_x_20:
        /* <DEDUP_REMOVED lines=9> */
.L_x_23:
[----:B-----5:R-:W-:-:S05]  /*0da0*/  HADD2 R28, R29, R30.H0_H0 ;  /* 0x2000001e1d1c7230 */ /* 0x020fca0000000000 */
[----:B------:R-:W-:-:S06]  /*0db0*/  PRMT R28, R29, R32, R28 ;  /* 0x000000201d1c7216 */ /* 0x000fcc000000001c */
[----:B------:R-:W2:Y:S02]  /*0dc0*/  ATOM.E.CAS.STRONG.GPU PT, R28, [R24], R29, R28 ;  /* 0x0000001d181c738b */ /* 0x000ea400001ee11c */
[----:B--2---:R-:W-:Y:S01]  /*0dd0*/  ISETP.NE.U32.AND P1, PT, R28, R29, PT ;  /* 0x0000001d1c00720c */ /* 0x004fe20003f25070 */
[----:B------:R-:W-:-:S12]  /*0de0*/  IMAD.MOV.U32 R29, RZ, RZ, R28 ;  /* 0x000000ffff1d7224 */ /* 0x000fd800078e001c */
[----:B------:R-:W-:Y:S05]  /*0df0*/  @P1 BRA `(.L_x_23) ;  /* 0xfffffffc00e81947 */ /* 0x000fea000383ffff */
[----:B------:R-:W-:Y:S05]  /*0e00*/  BSYNC.RECONVERGENT B2 ;  /* 0x0000000000027941 */ /* 0x000fea0003800200 */
.L_x_22:
        /* <DEDUP_REMOVED lines=9> */
.L_x_25:
[----:B-----5:R-:W-:-:S05]  /*0ea0*/  HADD2 R28, R29, R30.H0_H0 ;  /* 0x2000001e1d1c7230 */ /* 0x020fca0000000000 */
[----:B------:R-:W-:-:S06]  /*0eb0*/  PRMT R28, R29, R32, R28 ;  /* 0x000000201d1c7216 */ /* 0x000fcc000000001c */
[----:B------:R-:W3:Y:S02]  /*0ec0*/  ATOM.E.CAS.STRONG.GPU PT, R28, [R24], R29, R28 ;  /* 0x0000001d181c738b */ /* 0x000ee400001ee11c */
[----:B---3--:R-:W-:Y:S01]  /*0ed0*/  ISETP.NE.U32.AND P1, PT, R28, R29, PT ;  /* 0x0000001d1c00720c */ /* 0x008fe20003f25070 */
[----:B------:R-:W-:-:S12]  /*0ee0*/  IMAD.MOV.U32 R29, RZ, RZ, R28 ;  /* 0x000000ffff1d7224 */ /* 0x000fd800078e001c */
[----:B------:R-:W-:Y:S05]  /*0ef0*/  @P1 BRA `(.L_x_25) ;  /* 0xfffffffc00e81947 */ /* 0x000fea000383ffff */
[----:B------:R-:W-:Y:S05]  /*0f00*/  BSYNC.RECONVERGENT B2 ;  /* 0x0000000000027941 */ /* 0x000fea0003800200 */
.L_x_24:
        /* <DEDUP_REMOVED lines=9> */
.L_x_27:
[----:B-----5:R-:W-:-:S05]  /*0fa0*/  HADD2 R28, R29, R30.H0_H0 ;  /* 0x2000001e1d1c7230 */ /* 0x020fca0000000000 */
[----:B------:R-:W-:-:S06]  /*0fb0*/  PRMT R28, R29, R32, R28 ;  /* 0x000000201d1c7216 */ /* 0x000fcc000000001c */
[----:B------:R-:W2:Y:S02]  /*0fc0*/  ATOM.E.CAS.STRONG.GPU PT, R28, [R24], R29, R28 ;  /* 0x0000001d181c738b */ /* 0x000ea400001ee11c */
[----:B--2---:R-:W-:Y:S01]  /*0fd0*/  ISETP.NE.U32.AND P1, PT, R28, R29, PT ;  /* 0x0000001d1c00720c */ /* 0x004fe20003f25070 */
[----:B------:R-:W-:-:S12]  /*0fe0*/  IMAD.MOV.U32 R29, RZ, RZ, R28 ;  /* 0x000000ffff1d7224 */ /* 0x000fd800078e001c */
[----:B------:R-:W-:Y:S05]  /*0ff0*/  @P1 BRA `(.L_x_27) ;  /* 0xfffffffc00e81947 */ /* 0x000fea000383ffff */
[----:B------:R-:W-:Y:S05]  /*1000*/  BSYNC.RECONVERGENT B2 ;  /* 0x0000000000027941 */ /* 0x000fea0003800200 */
.L_x_26:
        /* <DEDUP_REMOVED lines=9> */
.L_x_29:
[----:B-----5:R-:W-:-:S05]  /*10a0*/  HADD2 R28, R29, R30.H0_H0 ;  /* 0x2000001e1d1c7230 */ /* 0x020fca0000000000 */
[----:B------:R-:W-:-:S06]  /*10b0*/  PRMT R28, R29, R32, R28 ;  /* 0x000000201d1c7216 */ /* 0x000fcc000000001c */
[----:B------:R-:W3:Y:S02]  /*10c0*/  ATOM.E.CAS.STRONG.GPU PT, R28, [R24], R29, R28 ;  /* 0x0000001d181c738b */ /* 0x000ee400001ee11c */
[----:B---3--:R-:W-:Y:S01]  /*10d0*/  ISETP.NE.U32.AND P1, PT, R28, R29, PT ;  /* 0x0000001d1c00720c */ /* 0x008fe20003f25070 */
[----:B------:R-:W-:-:S12]  /*10e0*/  IMAD.MOV.U32 R29, RZ, RZ, R28 ;  /* 0x000000ffff1d7224 */ /* 0x000fd800078e001c */
[----:B------:R-:W-:Y:S05]  /*10f0*/  @P1 BRA `(.L_x_29) ;  /* 0xfffffffc00e81947 */ /* 0x000fea000383ffff */
[----:B------:R-:W-:Y:S05]  /*1100*/  BSYNC.RECONVERGENT B2 ;  /* 0x0000000000027941 */ /* 0x000fea0003800200 */
.L_x_28:
        /* <DEDUP_REMOVED lines=9> */
.L_x_31:
[----:B-----5:R-:W-:-:S05]  /*11a0*/  HADD2 R28, R29, R30.H0_H0 ;  /* 0x2000001e1d1c7230 */ /* 0x020fca0000000000 */
[----:B------:R-:W-:-:S06]  /*11b0*/  PRMT R28, R29, R32, R28 ;  /* 0x000000201d1c7216 */ /* 0x000fcc000000001c */
[----:B------:R-:W2:Y:S02]  /*11c0*/  ATOM.E.CAS.STRONG.GPU PT, R28, [R24], R29, R28 ;  /* 0x0000001d181c738b */ /* 0x000ea400001ee11c */
[----:B--2---:R-:W-:Y:S01]  /*11d0*/  ISETP.NE.U32.AND P1, PT, R28, R29, PT ;  /* 0x0000001d1c00720c */ /* 0x004fe20003f25070 */
[----:B------:R-:W-:-:S12]  /*11e0*/  IMAD.MOV.U32 R29, RZ, RZ, R28 ;  /* 0x000000ffff1d7224 */ /* 0x000fd800078e001c */
[----:B------:R-:W-:Y:S05]  /*11f0*/  @P1 BRA `(.L_x_31) ;  /* 0xfffffffc00e81947 */ /* 0x000fea000383ffff */
[----:B------:R-:W-:Y:S05]  /*1200*/  BSYNC.RECONVERGENT B2 ;  /* 0x0000000000027941 */ /* 0x000fea0003800200 */
.L_x_30:
        /* <DEDUP_REMOVED lines=9> */
.L_x_33:
[----:B-----5:R-:W-:-:S05]  /*12a0*/  HADD2 R28, R29, R30.H0_H0 ;  /* 0x2000001e1d1c7230 */ /* 0x020fca0000000000 */
[----:B------:R-:W-:-:S06]  /*12b0*/  PRMT R28, R29, R32, R28 ;  /* 0x000000201d1c7216 */ /* 0x000fcc000000001c */
[----:B------:R-:W3:Y:S02]  /*12c0*/  ATOM.E.CAS.STRONG.GPU PT, R28, [R24], R29, R28 ;  /* 0x0000001d181c738b */ /* 0x000ee400001ee11c */
[----:B---3--:R-:W-:Y:S01]  /*12d0*/  ISETP.NE.U32.AND P1, PT, R28, R29, PT ;  /* 0x0000001d1c00720c */ /* 0x008fe20003f25070 */
[----:B------:R-:W-:-:S12]  /*12e0*/  IMAD.MOV.U32 R29, RZ, RZ, R28 ;  /* 0x000000ffff1d7224 */ /* 0x000fd800078e001c */
[----:B------:R-:W-:Y:S05]  /*12f0*/  @P1 BRA `(.L_x_33) ;  /* 0xfffffffc00e81947 */ /* 0x000fea000383ffff */
[----:B------:R-:W-:Y:S05]  /*1300*/  BSYNC.RECONVERGENT B2 ;  /* 0x0000000000027941 */ /* 0x000fea0003800200 */
.L_x_32:
[----:B------:R-:W-:Y:S01]  /*1310*/  IADD3 R29, P1, PT, R2, 0xf00, RZ ;  /* 0x00000f00021d7810 */ /* 0x000fe20007f3e0ff */
[----:B0-2---:R0:W5:Y:S03]  /*1320*/  LDG.E.U16 R16, desc[UR6][R16.64+0xf00] ;  /* 0x000f000610107981 */ /* 0x005166000c1e1500 */
[----:B------:R-:W-:Y:S01]  /*1330*/  LOP3.LUT R14, R29, 0xfffffffd, RZ, 0xc0, !PT ;  /* 0xfffffffd1d0e7812 */ /* 0x000fe200078ec0ff */
[----:B------:R-:W-:-:S05]  /*1340*/  IMAD.X R15, RZ, RZ, R15, P1 ;  /* 0x000000ffff0f7224 */ /* 0x000fca00008e060f */
[----:B------:R0:W5:Y:S01]  /*1350*/  LD.E R25, desc[UR6][R14.64] ;  /* 0x000000060e197980 */ /* 0x000162000c101900 */
[----:B------:R-:W-:Y:S01]  /*1360*/  LOP3.LUT R2, R29, 0x2, RZ, 0xc0, !PT ;  /* 0x000000021d027812 */ /* 0x000fe200078ec0ff */
[----:B------:R-:W-:Y:S03]  /*1370*/  BSSY.RECONVERGENT B2, `(.L_x_34) ;  /* 0x0000009000027945 */ /* 0x000fe60003800200 */
[----:B------:R-:W-:-:S04]  /*1380*/  ISETP.EQ.U32.AND P1, PT, R2, RZ, PT ;  /* 0x000000ff0200720c */ /* 0x000fc80003f22070 */
[----:B------:R-:W-:-:S09]  /*1390*/  SEL R2, R0, 0x7610, P1 ;  /* 0x0000761000027807 */ /* 0x000fd20000800000 */
.L_x_35:
[----:B-----5:R-:W-:-:S05]  /*13a0*/  HADD2 R0, R25, R16.H0_H0 ;  /* 0x2000001019007230 */ /* 0x020fca0000000000 */
[----:B------:R-:W-:-:S06]  /*13b0*/  PRMT R0, R25, R2, R0 ;  /* 0x0000000219007216 */ /* 0x000fcc0000000000 */
[----:B------:R-:W2:Y:S02]  /*13c0*/  ATOM.E.CAS.STRONG.GPU PT, R0, [R14], R25, R0 ;  /* 0x000000190e00738b */ /* 0x000ea400001ee100 */
[----:B--2---:R-:W-:Y:S01]  /*13d0*/  ISETP.NE.U32.AND P1, PT, R0, R25, PT ;  /* 0x000000190000720c */ /* 0x004fe20003f25070 */
[----:B------:R-:W-:-:S12]  /*13e0*/  IMAD.MOV.U32 R25, RZ, RZ, R0 ;  /* 0x000000ffff197224 */ /* 0x000fd800078e0000 */
[----:B------:R-:W-:Y:S05]  /*13f0*/  @P1 BRA `(.L_x_35) ;  /* 0xfffffffc00e81947 */ /* 0x000fea000383ffff */
[----:B------:R-:W-:Y:S05]  /*1400*/  BSYNC.RECONVERGENT B2 ;  /* 0x0000000000027941 */ /* 0x000fea0003800200 */
.L_x_34:
[----:B------:R-:W-:Y:S02]  /*1410*/  IADD3 R6, P1, PT, R6, -0x10, RZ ;  /* 0xfffffff006067810 */ /* 0x000fe40007f3e0ff */
[----:B------:R-:W-:Y:S02]  /*1420*/  IADD3 R10, P2, PT, R10, 0x800, RZ ;  /* 0x000008000a0a7810 */ /* 0x000fe40007f5e0ff */
[----:B------:R-:W-:Y:S02]  /*1430*/  IADD3.X R3, PT, PT, R3, -0x1, RZ, P1, !PT ;  /* 0xffffffff03037810 */ /* 0x000fe40000ffe4ff */
[----:B------:R-:W-:Y:S01]  /*1440*/  ISETP.NE.U32.AND P1, PT, R6, RZ, PT ;  /* 0x000000ff0600720c */ /* 0x000fe20003f25070 */
[----:B------:R-:W-:Y:S01]  /*1450*/  IMAD.X R9, RZ, RZ, R9, P2 ;  /* 0x000000ffff097224 */ /* 0x000fe200010e0609 */
[----:B------:R-:W-:Y:S02]  /*1460*/  IADD3 R8, P3, PT, R8, 0x1000, RZ ;  /* 0x0000100008087810 */ /* 0x000fe40007f7e0ff */
[----:B------:R-:W-:-:S03]  /*1470*/  ISETP.NE.AND.EX P1, PT, R3, RZ, PT, P1 ;  /* 0x000000ff0300720c */ /* 0x000fc60003f25310 */
[----:B------:R-:W-:-:S10]  /*1480*/  IMAD.X R7, RZ, RZ, R7, P3 ;  /* 0x000000ffff077224 */ /* 0x000fd400018e0607 */
[----:B------:R-:W-:Y:S05]  /*1490*/  @P1 BRA `(.L_x_36) ;  /* 0xffffffec00d01947 */ /* 0x000fea000383ffff */
.L_x_3:
[----:B------:R-:W-:Y:S05]  /*14a0*/  BSYNC.RECONVERGENT B1 ;  /* 0x0000000000017941 */ /* 0x000fea0003800200 */
.L_x_2:
[----:B------:R-:W-:-:S05]  /*14b0*/  SHF.R.U64 R0, R27, 0x7, R26 ;  /* 0x000000071b007819 */ /* 0x000fca000000121a */
[----:B------:R-:W-:-:S05]  /*14c0*/  VIADD R0, R0, 0x1 ;  /* 0x0000000100007836 */ /* 0x000fca0000000000 */
[----:B------:R-:W-:-:S04]  /*14d0*/  LOP3.LUT R2, R0, 0xf, RZ, 0xc0, !PT ;  /* 0x0000000f00027812 */ /* 0x000fc800078ec0ff */
[----:B------:R-:W-:-:S04]  /*14e0*/  ISETP.NE.U32.AND P1, PT, R2, RZ, PT ;  /* 0x000000ff0200720c */ /* 0x000fc80003f25070 */
[----:B------:R-:W-:-:S13]  /*14f0*/  ISETP.NE.AND.EX P1, PT, RZ, RZ, PT, P1 ;  /* 0x000000ffff00720c */ /* 0x000fda0003f25310 */
[----:B------:R-:W-:Y:S05]  /*1500*/  @!P1 BRA `(.L_x_1) ;  /* 0x0000001c00309947 */ /* 0x000fea0003800000 */
[----:B------:R-:W-:Y:S01]  /*1510*/  IADD3 R2, P2, PT, R2, -0x1, RZ ;  /* 0xffffffff02027810 */ /* 0x000fe20007f5e0ff */
[----:B------:R-:W-:Y:S03]  /*1520*/  BSSY.RECONVERGENT B1, `(.L_x_37) ;  /* 0x00000eb000017945 */ /* 0x000fe60003800200 */
[----:B------:R-:W-:Y:S01]  /*1530*/  ISETP.GE.U32.AND P1, PT, R2, 0x7, PT ;  /* 0x000000070200780c */ /* 0x000fe20003f26070 */
[----:B------:R-:W-:-:S05]  /*1540*/  IMAD.X R2, RZ, RZ, -0x1, P2 ;  /* 0xffffffffff027424 */ /* 0x000fca00010e06ff */
[----:B------:R-:W-:-:S13]  /*1550*/  ISETP.GE.U32.AND.EX P1, PT, R2, RZ, PT, P1 ;  /* 0x000000ff0200720c */ /* 0x000fda0003f26110 */
[----:B------:R-:W-:Y:S05]  /*1560*/  @!P1 BRA `(.L_x_38) ;  /* 0x0000000c00989947 */ /* 0x000fea0003800000 */
[----:B------:R-:W1:Y:S01]  /*1570*/  LDC.64 R6, c[0x0][0x3a8] ;  /* 0x0000ea00ff067b82 */ /* 0x000e620000000a00 */
[----:B0-----:R-:W-:Y:S02]  /*1580*/  IMAD.MOV.U32 R14, RZ, RZ, R10 ;  /* 0x000000ffff0e7224 */ /* 0x001fe400078e000a */
[----:B------:R-:W-:-:S05]  /*1590*/  IMAD.MOV.U32 R15, RZ, RZ, R9 ;  /* 0x000000ffff0f7224 */ /* 0x000fca00078e0009 */
[----:B------:R-:W0:Y:S08]  /*15a0*/  LDC.64 R4, c[0x0][0x388] ;  /* 0x0000e200ff047b82 */ /* 0x000e300000000a00 */
[----:B------:R-:W2:Y:S01]  /*15b0*/  LDC.64 R2, c[0x0][0x380] ;  /* 0x0000e000ff027b82 */ /* 0x000ea20000000a00 */
[-C--:B-1----:R-:W-:Y:S02]  /*15c0*/  IMAD R20, R13, R6.reuse, RZ ;  /* 0x000000060d147224 */ /* 0x082fe400078e02ff */
[----:B-----5:R-:W-:-:S02]  /*15d0*/  IMAD R18, R23, R6, RZ ;  /* 0x0000000617127224 */ /* 0x020fc400078e02ff */
[----:B------:R-:W-:-:S04]  /*15e0*/  IMAD.WIDE.U32 R8, R11, R6, R14 ;  /* 0x000000060b087225 */ /* 0x000fc800078e000e */
[----:B------:R-:W-:-:S04]  /*15f0*/  IMAD.WIDE.U32 R16, R22, R6, R14 ;  /* 0x0000000616107225 */ /* 0x000fc800078e000e */
[-C--:B------:R-:W-:Y:S02]  /*1600*/  IMAD R19, R11, R7.reuse, R20 ;  /* 0x000000070b137224 */ /* 0x080fe400078e0214 */
[----:B------:R-:W-:Y:S01]  /*1610*/  IMAD R15, R22, R7, R18 ;  /* 0x00000007160f7224 */ /* 0x000fe200078e0212 */
[----:B0-----:R-:W-:Y:S01]  /*1620*/  LEA R18, P2, R8, R4, 0x1 ;  /* 0x0000000408127211 */ /* 0x001fe200078408ff */
[----:B------:R-:W-:Y:S01]  /*1630*/  IMAD.IADD R9, R9, 0x1, R19 ;  /* 0x0000000109097824 */ /* 0x000fe200078e0213 */
[----:B--2---:R-:W-:Y:S01]  /*1640*/  LEA R21, P1, R16, R2, 0x1 ;  /* 0x0000000210157211 */ /* 0x004fe200078208ff */
[----:B------:R-:W-:-:S03]  /*1650*/  IMAD.IADD R15, R17, 0x1, R15 ;  /* 0x00000001110f7824 */ /* 0x000fc600078e020f */
[----:B------:R-:W-:Y:S02]  /*1660*/  LEA.HI.X R19, R8, R5, R9, 0x1, P2 ;  /* 0x0000000508137211 */ /* 0x000fe400010f0c09 */
[C---:B------:R-:W-:Y:S02]  /*1670*/  LOP3.LUT R14, R21.reuse, 0xfffffffd, RZ, 0xc0, !PT ;  /* 0xfffffffd150e7812 */ /* 0x040fe400078ec0ff */
[----:B------:R-:W-:Y:S01]  /*1680*/  LEA.HI.X R15, R16, R3, R15, 0x1, P1 ;  /* 0x00000003100f7211 */ /* 0x000fe200008f0c0f */
[----:B------:R0:W5:Y:S01]  /*1690*/  LDG.E.U16 R18, desc[UR6][R18.64] ;  /* 0x0000000612127981 */ /* 0x000162000c1e1500 */
[----:B------:R-:W-:Y:S01]  /*16a0*/  LOP3.LUT R8, R21, 0x2, RZ, 0xc0, !PT ;  /* 0x0000000215087812 */ /* 0x000fe200078ec0ff */
[----:B------:R-:W-:Y:S02]  /*16b0*/  BSSY.RECONVERGENT B2, `(.L_x_39) ;  /* 0x000000b000027945 */ /* 0x000fe40003800200 */
[----:B------:R0:W5:Y:S01]  /*16c0*/  LD.E R9, desc[UR6][R14.64] ;  /* 0x000000060e097980 */ /* 0x000162000c101900 */
[----:B------:R-:W-:Y:S01]  /*16d0*/  ISETP.EQ.U32.AND P1, PT, R8, RZ, PT ;  /* 0x000000ff0800720c */ /* 0x000fe20003f22070 */
[----:B------:R-:W-:-:S05]  /*16e0*/  IMAD.MOV.U32 R8, RZ, RZ, 0x3254 ;  /* 0x00003254ff087424 */ /* 0x000fca00078e00ff */
[----:B------:R-:W-:-:S07]  /*16f0*/  SEL R17, R8, 0x7610, P1 ;  /* 0x0000761008117807 */ /* 0x000fce0000800000 */
.L_x_40:
[----:B-----5:R-:W-:-:S05]  /*1700*/  HADD2 R16, R9, R18.H0_H0 ;  /* 0x2000001209107230 */ /* 0x020fca0000000000 */
[----:B------:R-:W-:-:S06]  /*1710*/  PRMT R16, R9, R17, R16 ;  /* 0x0000001109107216 */ /* 0x000fcc0000000010 */
[----:B------:R-:W2:Y:S02]  /*1720*/  ATOM.E.CAS.STRONG.GPU PT, R16, [R14], R9, R16 ;  /* 0x000000090e10738b */ /* 0x000ea400001ee110 */
[----:B--2---:R-:W-:Y:S01]  /*1730*/  ISETP.NE.U32.AND P1, PT, R16, R9, PT ;  /* 0x000000091000720c */ /* 0x004fe20003f25070 */
[----:B------:R-:W-:-:S12]  /*1740*/  IMAD.MOV.U32 R9, RZ, RZ, R16 ;  /* 0x000000ffff097224 */ /* 0x000fd800078e0010 */
[----:B------:R-:W-:Y:S05]  /*1750*/  @P1 BRA `(.L_x_40) ;  /* 0xfffffffc00e81947 */ /* 0x000fea000383ffff */
[----:B------:R-:W-:Y:S05]  /*1760*/  BSYNC.RECONVERGENT B2 ;  /* 0x0000000000027941 */ /* 0x000fea0003800200 */
.L_x_39:
[-C--:B0-----:R-:W-:Y:S02]  /*1770*/  IMAD R14, R13, R6.reuse, RZ ;  /* 0x000000060d0e7224 */ /* 0x081fe400078e02ff */
[----:B------:R-:W-:Y:S02]  /*1780*/  VIADD R18, R10, 0x80 ;  /* 0x000000800a127836 */ /* 0x000fe40000000000 */
[----:B------:R-:W-:Y:S02]  /*1790*/  IMAD.MOV.U32 R19, RZ, RZ, RZ ;  /* 0x000000ffff137224 */ /* 0x000fe400078e00ff */
[-C--:B------:R-:W-:Y:S02]  /*17a0*/  IMAD R9, R23, R6.reuse, RZ ;  /* 0x0000000617097224 */ /* 0x080fe400078e02ff */
[C---:B------:R-:W-:Y:S02]  /*17b0*/  IMAD R21, R11.reuse, R7, R14 ;  /* 0x000000070b157224 */ /* 0x040fe400078e020e */
[----:B------:R-:W-:-:S04]  /*17c0*/  IMAD.WIDE.U32 R14, R11, R6, R18 ;  /* 0x000000060b0e7225 */ /* 0x000fc800078e0012 */
[----:B------:R-:W-:Y:S01]  /*17d0*/  IMAD R17, R22, R7, R9 ;  /* 0x0000000716117224 */ /* 0x000fe200078e0209 */
[----:B------:R-:W-:Y:S01]  /*17e0*/  LEA R16, P2, R14, R4, 0x1 ;  /* 0x000000040e107211 */ /* 0x000fe200078408ff */
[----:B------:R-:W-:-:S04]  /*17f0*/  IMAD.WIDE.U32 R18, R22, R6, R18 ;  /* 0x0000000616127225 */ /* 0x000fc800078e0012 */
[----:B------:R-:W-:Y:S01]  /*1800*/  IMAD.IADD R9, R21, 0x1, R15 ;  /* 0x0000000115097824 */ /* 0x000fe200078e020f */
[----:B------:R-:W-:Y:S01]  /*1810*/  LEA R21, P1, R18, R2, 0x1 ;  /* 0x0000000212157211 */ /* 0x000fe200078208ff */
[----:B------:R-:W-:-:S03]  /*1820*/  IMAD.IADD R15, R17, 0x1, R19 ;  /* 0x00000001110f7824 */ /* 0x000fc600078e0213 */
[----:B------:R-:W-:Y:S02]  /*1830*/  LEA.HI.X R17, R14, R5, R9, 0x1, P2 ;  /* 0x000000050e117211 */ /* 0x000fe400010f0c09 */
[----:B------:R-:W-:Y:S02]  /*1840*/  LEA.HI.X R15, R18, R3, R15, 0x1, P1 ;  /* 0x00000003120f7211 */ /* 0x000fe400008f0c0f */
[C---:B------:R-:W-:Y:S01]  /*1850*/  LOP3.LUT R14, R21.reuse, 0xfffffffd, RZ, 0xc0, !PT ;  /* 0xfffffffd150e7812 */ /* 0x040fe200078ec0ff */
[----:B------:R0:W5:Y:S01]  /*1860*/  LDG.E.U16 R18, desc[UR6][R16.64] ;  /* 0x0000000610127981 */ /* 0x000162000c1e1500 */
[----:B------:R-:W-:Y:S01]  /*1870*/  LOP3.LUT R9, R21, 0x2, RZ, 0xc0, !PT ;  /* 0x0000000215097812 */ /* 0x000fe200078ec0ff */
[----:B------:R-:W-:Y:S02]  /*1880*/  BSSY.RECONVERGENT B2, `(.L_x_41) ;  /* 0x000000a000027945 */ /* 0x000fe40003800200 */
[----:B------:R0:W5:Y:S01]  /*1890*/  LD.E R19, desc[UR6][R14.64] ;  /* 0x000000060e137980 */ /* 0x000162000c101900 */
[----:B------:R-:W-:-:S04]  /*18a0*/  ISETP.EQ.U32.AND P1, PT, R9, RZ, PT ;  /* 0x000000ff0900720c */ /* 0x000fc80003f22070 */
[----:B------:R-:W-:-:S09]  /*18b0*/  SEL R9, R8, 0x7610, P1 ;  /* 0x0000761008097807 */ /* 0x000fd20000800000 */
.L_x_42:
[----:B0----5:R-:W-:-:S05]  /*18c0*/  HADD2 R16, R19, R18.H0_H0 ;  /* 0x2000001213107230 */ /* 0x021fca0000000000 */
[----:B------:R-:W-:-:S06]  /*18d0*/  PRMT R16, R19, R9, R16 ;  /* 0x0000000913107216 */ /* 0x000fcc0000000010 */
[----:B------:R-:W2:Y:S02]  /*18e0*/  ATOM.E.CAS.STRONG.GPU PT, R16, [R14], R19, R16 ;  /* 0x000000130e10738b */ /* 0x000ea400001ee110 */
[----:B--2---:R-:W-:Y:S01]  /*18f0*/  ISETP.NE.U32.AND P1, PT, R16, R19, PT ;  /* 0x000000131000720c */ /* 0x004fe20003f25070 */
[----:B------:R-:W-:-:S12]  /*1900*/  IMAD.MOV.U32 R19, RZ, RZ, R16 ;  /* 0x000000ffff137224 */ /* 0x000fd800078e0010 */
[----:B------:R-:W-:Y:S05]  /*1910*/  @P1 BRA `(.L_x_42) ;  /* 0xfffffffc00e81947 */ /* 0x000fea000383ffff */
[----:B------:R-:W-:Y:S05]  /*1920*/  BSYNC.RECONVERGENT B2 ;  /* 0x0000000000027941 */ /* 0x000fea0003800200 */
.L_x_41:
[-C--:B------:R-:W-:Y:S02]  /*1930*/  IMAD R14, R13, R6.reuse, RZ ;  /* 0x000000060d0e7224 */ /* 0x080fe400078e02ff */
        /* <DEDUP_REMOVED lines=20> */
.L_x_44:
[----:B0----5:R-:W-:-:S05]  /*1a80*/  HADD2 R16, R19, R18.H0_H0 ;  /* 0x2000001213107230 */ /* 0x021fca0000000000 */
[----:B------:R-:W-:-:S06]  /*1a90*/  PRMT R16, R19, R9, R16 ;  /* 0x0000000913107216 */ /* 0x000fcc0000000010 */
[----:B------:R-:W2:Y:S02]  /*1aa0*/  ATOM.E.CAS.STRONG.GPU PT, R16, [R14], R19, R16 ;  /* 0x000000130e10738b */ /* 0x000ea400001ee110 */
[----:B--2---:R-:W-:Y:S01]  /*1ab0*/  ISETP.NE.U32.AND P1, PT, R16, R19, PT ;  /* 0x000000131000720c */ /* 0x004fe20003f25070 */
[----:B------:R-:W-:-:S12]  /*1ac0*/  IMAD.MOV.U32 R19, RZ, RZ, R16 ;  /* 0x000000ffff137224 */ /* 0x000fd800078e0010 */
[----:B------:R-:W-:Y:S05]  /*1ad0*/  @P1 BRA `(.L_x_44) ;  /* 0xfffffffc00e81947 */ /* 0x000fea000383ffff */
[----:B------:R-:W-:Y:S05]  /*1ae0*/  BSYNC.RECONVERGENT B2 ;  /* 0x0000000000027941 */ /* 0x000fea0003800200 */
.L_x_43:
        /* <DEDUP_REMOVED lines=21> */
.L_x_46:
[----:B0----5:R-:W-:-:S05]  /*1c40*/  HADD2 R16, R19, R18.H0_H0 ;  /* 0x2000001213107230 */ /* 0x021fca0000000000 */
[----:B------:R-:W-:-:S06]  /*1c50*/  PRMT R16, R19, R9, R16 ;  /* 0x0000000913107216 */ /* 0x000fcc0000000010 */
[----:B------:R-:W2:Y:S02]  /*1c60*/  ATOM.E.CAS.STRONG.GPU PT, R16, [R14], R19, R16 ;  /* 0x000000130e10738b */ /* 0x000ea400001ee110 */
[----:B--2---:R-:W-:Y:S01]  /*1c70*/  ISETP.NE.U32.AND P1, PT, R16, R19, PT ;  /* 0x000000131000720c */ /* 0x004fe20003f25070 */
[----:B------:R-:W-:-:S12]  /*1c80*/  IMAD.MOV.U32 R19, RZ, RZ, R16 ;  /* 0x000000ffff137224 */ /* 0x000fd800078e0010 */
[----:B------:R-:W-:Y:S05]  /*1c90*/  @P1 BRA `(.L_x_46) ;  /* 0xfffffffc00e81947 */ /* 0x000fea000383ffff */
[----:B------:R-:W-:Y:S05]  /*1ca0*/  BSYNC.RECONVERGENT B2 ;  /* 0x0000000000027941 */ /* 0x000fea0003800200 */
.L_x_45:
        /* <DEDUP_REMOVED lines=21> */
.L_x_48:
[----:B0----5:R-:W-:-:S05]  /*1e00*/  HADD2 R16, R19, R18.H0_H0 ;  /* 0x2000001213107230 */ /* 0x021fca0000000000 */
[----:B------:R-:W-:-:S06]  /*1e10*/  PRMT R16, R19, R9, R16 ;  /* 0x0000000913107216 */ /* 0x000fcc0000000010 */
[----:B------:R-:W2:Y:S02]  /*1e20*/  ATOM.E.CAS.STRONG.GPU PT, R16, [R14], R19, R16 ;  /* 0x000000130e10738b */ /* 0x000ea400001ee110 */
[----:B--2---:R-:W-:Y:S01]  /*1e30*/  ISETP.NE.U32.AND P1, PT, R16, R19, PT ;  /* 0x000000131000720c */ /* 0x004fe20003f25070 */
[----:B------:R-:W-:-:S12]  /*1e40*/  IMAD.MOV.U32 R19, RZ, RZ, R16 ;  /* 0x000000ffff137224 */ /* 0x000fd800078e0010 */
[----:B------:R-:W-:Y:S05]  /*1e50*/  @P1 BRA `(.L_x_48) ;  /* 0xfffffffc00e81947 */ /* 0x000fea000383ffff */
[----:B------:R-:W-:Y:S05]  /*1e60*/  BSYNC.RECONVERGENT B2 ;  /* 0x0000000000027941 */ /* 0x000fea0003800200 */
.L_x_47:
        /* <DEDUP_REMOVED lines=21> */
.L_x_50:
[----:B0----5:R-:W-:-:S05]  /*1fc0*/  HADD2 R16, R19, R18.H0_H0 ;  /* 0x2000001213107230 */ /* 0x021fca0000000000 */
[----:B------:R-:W-:-:S06]  /*1fd0*/  PRMT R16, R19, R9, R16 ;  /* 0x0000000913107216 */ /* 0x000fcc0000000010 */
[----:B------:R-:W2:Y:S02]  /*1fe0*/  ATOM.E.CAS.STRONG.GPU PT, R16, [R14], R19, R16 ;  /* 0x000000130e10738b */ /* 0x000ea400001ee110 */
[----:B--2---:R-:W-:Y:S01]  /*1ff0*/  ISETP.NE.U32.AND P1, PT, R16, R19, PT ;  /* 0x000000131000720c */ /* 0x004fe20003f25070 */
[----:B------:R-:W-:-:S12]  /*2000*/  IMAD.MOV.U32 R19, RZ, RZ, R16 ;  /* 0x000000ffff137224 */ /* 0x000fd800078e0010 */
[----:B------:R-:W-:Y:S05]  /*2010*/  @P1 BRA `(.L_x_50) ;  /* 0xfffffffc00e81947 */ /* 0x000fea000383ffff */
[----:B------:R-:W-:Y:S05]  /*2020*/  BSYNC.RECONVERGENT B2 ;  /* 0x0000000000027941 */ /* 0x000fea0003800200 */
.L_x_49:
        /* <DEDUP_REMOVED lines=21> */
.L_x_52:
[----:B0----5:R-:W-:-:S05]  /*2180*/  HADD2 R16, R19, R18.H0_H0 ;  /* 0x2000001213107230 */ /* 0x021fca0000000000 */
[----:B------:R-:W-:-:S06]  /*2190*/  PRMT R16, R19, R9, R16 ;  /* 0x0000000913107216 */ /* 0x000fcc0000000010 */
[----:B------:R-:W2:Y:S02]  /*21a0*/  ATOM.E.CAS.STRONG.GPU PT, R16, [R14], R19, R16 ;  /* 0x000000130e10738b */ /* 0x000ea400001ee110 */
[----:B--2---:R-:W-:Y:S01]  /*21b0*/  ISETP.NE.U32.AND P1, PT, R16, R19, PT ;  /* 0x000000131000720c */ /* 0x004fe20003f25070 */
[----:B------:R-:W-:-:S12]  /*21c0*/  IMAD.MOV.U32 R19, RZ, RZ, R16 ;  /* 0x000000ffff137224 */ /* 0x000fd800078e0010 */
[----:B------:R-:W-:Y:S05]  /*21d0*/  @P1 BRA `(.L_x_52) ;  /* 0xfffffffc00e81947 */ /* 0x000fea000383ffff */
[----:B------:R-:W-:Y:S05]  /*21e0*/  BSYNC.RECONVERGENT B2 ;  /* 0x0000000000027941 */ /* 0x000fea0003800200 */
.L_x_51:
[-C--:B------:R-:W-:Y:S02]  /*21f0*/  IMAD R9, R23, R6.reuse, RZ ;  /* 0x0000000617097224 */ /* 0x080fe400078e02ff */
[----:B------:R-:W-:Y:S02]  /*2200*/  VIADD R16, R10, 0x380 ;  /* 0x000003800a107836 */ /* 0x000fe40000000000 */
[----:B------:R-:W-:Y:S02]  /*2210*/  IMAD.MOV.U32 R17, RZ, RZ, RZ ;  /* 0x000000ffff117224 */ /* 0x000fe400078e00ff */
[-C--:B------:R-:W-:Y:S02]  /*2220*/  IMAD R18, R13, R6.reuse, RZ ;  /* 0x000000060d127224 */ /* 0x080fe400078e02ff */
[C---:B------:R-:W-:Y:S02]  /*2230*/  IMAD R9, R22.reuse, R7, R9 ;  /* 0x0000000716097224 */ /* 0x040fe400078e0209 */
[----:B------:R-:W-:-:S04]  /*2240*/  IMAD.WIDE.U32 R14, R22, R6, R16 ;  /* 0x00000006160e7225 */ /* 0x000fc800078e0010 */
[C---:B------:R-:W-:Y:S02]  /*2250*/  IMAD R19, R11.reuse, R7, R18 ;  /* 0x000000070b137224 */ /* 0x040fe400078e0212 */
[----:B------:R-:W-:-:S04]  /*2260*/  IMAD.WIDE.U32 R6, R11, R6, R16 ;  /* 0x000000060b067225 */ /* 0x000fc800078e0010 */
[----:B------:R-:W-:Y:S01]  /*2270*/  IMAD.IADD R9, R9, 0x1, R15 ;  /* 0x0000000109097824 */ /* 0x000fe200078e020f */
[----:B------:R-:W-:Y:S01]  /*2280*/  LEA R15, P1, R14, R2, 0x1 ;  /* 0x000000020e0f7211 */ /* 0x000fe200078208ff */
[----:B------:R-:W-:Y:S01]  /*2290*/  IMAD.IADD R2, R19, 0x1, R7 ;  /* 0x0000000113027824 */ /* 0x000fe200078e0207 */
[----:B------:R-:W-:Y:S02]  /*22a0*/  LEA R4, P2, R6, R4, 0x1 ;  /* 0x0000000406047211 */ /* 0x000fe400078408ff */
[----:B------:R-:W-:Y:S02]  /*22b0*/  LEA.HI.X R3, R14, R3, R9, 0x1, P1 ;  /* 0x000000030e037211 */ /* 0x000fe400008f0c09 */
[----:B------:R-:W-:Y:S02]  /*22c0*/  LEA.HI.X R5, R6, R5, R2, 0x1, P2 ;  /* 0x0000000506057211 */ /* 0x000fe400010f0c02 */
[----:B------:R-:W-:-:S03]  /*22d0*/  LOP3.LUT R2, R15, 0xfffffffd, RZ, 0xc0, !PT ;  /* 0xfffffffd0f027812 */ /* 0x000fc600078ec0ff */
[----:B------:R0:W5:Y:S01]  /*22e0*/  LDG.E.U16 R14, desc[UR6][R4.64] ;  /* 0x00000006040e7981 */ /* 0x000162000c1e1500 */
[----:B------:R-:W-:Y:S01]  /*22f0*/  LOP3.LUT R6, R15, 0x2, RZ, 0xc0, !PT ;  /* 0x000000020f067812 */ /* 0x000fe200078ec0ff */
[----:B------:R-:W-:Y:S02]  /*2300*/  BSSY.RECONVERGENT B2, `(.L_x_53) ;  /* 0x000000a000027945 */ /* 0x000fe40003800200 */
[----:B------:R0:W5:Y:S01]  /*2310*/  LD.E R7, desc[UR6][R2.64] ;  /* 0x0000000602077980 */ /* 0x000162000c101900 */
[----:B------:R-:W-:-:S04]  /*2320*/  ISETP.EQ.U32.AND P1, PT, R6, RZ, PT ;  /* 0x000000ff0600720c */ /* 0x000fc80003f22070 */
[----:B------:R-:W-:-:S09]  /*2330*/  SEL R8, R8, 0x7610, P1 ;  /* 0x0000761008087807 */ /* 0x000fd20000800000 */
.L_x_54:
[----:B0----5:R-:W-:-:S05]  /*2340*/  HADD2 R4, R7, R14.H0_H0 ;  /* 0x2000000e07047230 */ /* 0x021fca0000000000 */
[----:B------:R-:W-:-:S06]  /*2350*/  PRMT R4, R7, R8, R4 ;  /* 0x0000000807047216 */ /* 0x000fcc0000000004 */
[----:B------:R-:W2:Y:S02]  /*2360*/  ATOM.E.CAS.STRONG.GPU PT, R4, [R2], R7, R4 ;  /* 0x000000070204738b */ /* 0x000ea400001ee104 */
[----:B--2---:R-:W-:Y:S01]  /*2370*/  ISETP.NE.U32.AND P1, PT, R4, R7, PT ;  /* 0x000000070400720c */ /* 0x004fe20003f25070 */
[----:B------:R-:W-:-:S12]  /*2380*/  IMAD.MOV.U32 R7, RZ, RZ, R4 ;  /* 0x000000ffff077224 */ /* 0x000fd800078e0004 */
[----:B------:R-:W-:Y:S05]  /*2390*/  @P1 BRA `(.L_x_54) ;  /* 0xfffffffc00e81947 */ /* 0x000fea000383ffff */
[----:B------:R-:W-:Y:S05]  /*23a0*/  BSYNC.RECONVERGENT B2 ;  /* 0x0000000000027941 */ /* 0x000fea0003800200 */
.L_x_53:
[----:B------:R-:W-:Y:S02]  /*23b0*/  VIADD R10, R10, 0x400 ;  /* 0x000004000a0a7836 */ /* 0x000fe40000000000 */
[----:B------:R-:W-:-:S07]  /*23c0*/  IMAD.MOV.U32 R9, RZ, RZ, RZ ;  /* 0x000000ffff097224 */ /* 0x000fce00078e00ff */
.L_x_38:
[----:B------:R-:W-:Y:S05]  /*23d0*/  BSYNC.RECONVERGENT B1 ;  /* 0x0000000000017941 */ /* 0x000fea0003800200 */
.L_x_37:
[----:B------:R-:W-:-:S04]  /*23e0*/  LOP3.LUT R2, R0, 0x7, RZ, 0xc0, !PT ;  /* 0x0000000700027812 */ /* 0x000fc800078ec0ff */
[----:B------:R-:W-:-:S04]  /*23f0*/  ISETP.NE.U32.AND P1, PT, R2, RZ, PT ;  /* 0x000000ff0200720c */ /* 0x000fc80003f25070 */
[----:B------:R-:W-:-:S13]  /*2400*/  ISETP.NE.AND.EX P1, PT, RZ, RZ, PT, P1 ;  /* 0x000000ffff00720c */ /* 0x000fda0003f25310 */
[----:B------:R-:W-:Y:S05]  /*2410*/  @!P1 BRA `(.L_x_1) ;  /* 0x0000000c006c9947 */ /* 0x000fea0003800000 */
[----:B------:R-:W-:Y:S04]  /*2420*/  BSSY.RECONVERGENT B1, `(.L_x_55) ;  /* 0x0000078000017945 */ /* 0x000fe80003800200 */
        /* <DEDUP_REMOVED lines=26> */
.L_x_58:
[----:B-----5:R-:W-:-:S05]  /*25d0*/  HADD2 R16, R9, R18.H0_H0 ;  /* 0x2000001209107230 */ /* 0x020fca0000000000 */
[----:B------:R-:W-:-:S06]  /*25e0*/  PRMT R16, R9, R17, R16 ;  /* 0x0000001109107216 */ /* 0x000fcc0000000010 */
[----:B------:R-:W2:Y:S02]  /*25f0*/  ATOM.E.CAS.STRONG.GPU PT, R16, [R14], R9, R16 ;  /* 0x000000090e10738b */ /* 0x000ea400001ee110 */
[----:B--2---:R-:W-:Y:S01]  /*2600*/  ISETP.NE.U32.AND P1, PT, R16, R9, PT ;  /* 0x000000091000720c */ /* 0x004fe20003f25070 */
[----:B------:R-:W-:-:S12]  /*2610*/  IMAD.MOV.U32 R9, RZ, RZ, R16 ;  /* 0x000000ffff097224 */ /* 0x000fd800078e0010 */
[----:B------:R-:W-:Y:S05]  /*2620*/  @P1 BRA `(.L_x_58) ;  /* 0xfffffffc00e81947 */ /* 0x000fea000383ffff */
[----:B------:R-:W-:Y:S05]  /*2630*/  BSYNC.RECONVERGENT B2 ;  /* 0x0000000000027941 */ /* 0x000fea0003800200 */
.L_x_57:
        /* <DEDUP_REMOVED lines=21> */
.L_x_60:
[----:B-----5:R-:W-:-:S05]  /*2790*/  HADD2 R16, R17, R18.H0_H0 ;  /* 0x2000001211107230 */ /* 0x020fca0000000000 */
[----:B------:R-:W-:-:S06]  /*27a0*/  PRMT R16, R17, R9, R16 ;  /* 0x0000000911107216 */ /* 0x000fcc0000000010 */
[----:B------:R-:W2:Y:S02]  /*27b0*/  ATOM.E.CAS.STRONG.GPU PT, R16, [R14], R17, R16 ;  /* 0x000000110e10738b */ /* 0x000ea400001ee110 */
[----:B--2---:R-:W-:Y:S01]  /*27c0*/  ISETP.NE.U32.AND P1, PT, R16, R17, PT ;  /* 0x000000111000720c */ /* 0x004fe20003f25070 */
[----:B------:R-:W-:-:S12]  /*27d0*/  IMAD.MOV.U32 R17, RZ, RZ, R16 ;  /* 0x000000ffff117224 */ /* 0x000fd800078e0010 */
[----:B------:R-:W-:Y:S05]  /*27e0*/  @P1 BRA `(.L_x_60) ;  /* 0xfffffffc00e81947 */ /* 0x000fea000383ffff */
[----:B------:R-:W-:Y:S05]  /*27f0*/  BSYNC.RECONVERGENT B2 ;  /* 0x0000000000027941 */ /* 0x000fea0003800200 */
.L_x_59:
        /* <DEDUP_REMOVED lines=21> */
.L_x_62:
[----:B-----5:R-:W-:-:S05]  /*2950*/  HADD2 R16, R17, R18.H0_H0 ;  /* 0x2000001211107230 */ /* 0x020fca0000000000 */
[----:B------:R-:W-:-:S06]  /*2960*/  PRMT R16, R17, R9, R16 ;  /* 0x0000000911107216 */ /* 0x000fcc0000000010 */
[----:B------:R-:W2:Y:S02]  /*2970*/  ATOM.E.CAS.STRONG.GPU PT, R16, [R14], R17, R16 ;  /* 0x000000110e10738b */ /* 0x000ea400001ee110 */
[----:B--2---:R-:W-:Y:S01]  /*2980*/  ISETP.NE.U32.AND P1, PT, R16, R17, PT ;  /* 0x000000111000720c */ /* 0x004fe20003f25070 */
[----:B------:R-:W-:-:S12]  /*2990*/  IMAD.MOV.U32 R17, RZ, RZ, R16 ;  /* 0x000000ffff117224 */ /* 0x000fd800078e0010 */
[----:B------:R-:W-:Y:S05]  /*29a0*/  @P1 BRA `(.L_x_62) ;  /* 0xfffffffc00e81947 */ /* 0x000fea000383ffff */
[----:B------:R-:W-:Y:S05]  /*29b0*/  BSYNC.RECONVERGENT B2 ;  /* 0x0000000000027941 */ /* 0x000fea0003800200 */
.L_x_61:
[-C--:B------:R-:W-:Y:S02]  /*29c0*/  IMAD R9, R23, R4.reuse, RZ ;  /* 0x0000000417097224 */ /* 0x080fe400078e02ff */
[----:B------:R-:W-:Y:S02]  /*29d0*/  VIADD R16, R10, 0x180 ;  /* 0x000001800a107836 */ /* 0x000fe40000000000 */
[-C--:B------:R-:W-:Y:S02]  /*29e0*/  IMAD R18, R13, R4.reuse, RZ ;  /* 0x000000040d127224 */ /* 0x080fe400078e02ff */
[----:B------:R-:W-:Y:S02]  /*29f0*/  IMAD.MOV.U32 R17, RZ, RZ, RZ ;  /* 0x000000ffff117224 */ /* 0x000fe400078e00ff */
[C---:B------:R-:W-:Y:S02]  /*2a00*/  IMAD R9, R22.reuse, R5, R9 ;  /* 0x0000000516097224 */ /* 0x040fe400078e0209 */
[----:B0-----:R-:W-:-:S04]  /*2a10*/  IMAD.WIDE.U32 R14, R22, R4, R16 ;  /* 0x00000004160e7225 */ /* 0x001fc800078e0010 */
        /* <DEDUP_REMOVED lines=15> */
.L_x_64:
[----:B0----5:R-:W-:-:S05]  /*2b10*/  HADD2 R2, R7, R14.H0_H0 ;  /* 0x2000000e07027230 */ /* 0x021fca0000000000 */
[----:B------:R-:W-:-:S06]  /*2b20*/  PRMT R2, R7, R8, R2 ;  /* 0x0000000807027216 */ /* 0x000fcc0000000002 */
[----:B------:R-:W2:Y:S02]  /*2b30*/  ATOM.E.CAS.STRONG.GPU PT, R2, [R4], R7, R2 ;  /* 0x000000070402738b */ /* 0x000ea400001ee102 */
[----:B--2---:R-:W-:Y:S01]  /*2b40*/  ISETP.NE.U32.AND P1, PT, R2, R7, PT ;  /* 0x000000070200720c */ /* 0x004fe20003f25070 */
[----:B------:R-:W-:-:S12]  /*2b50*/  IMAD.MOV.U32 R7, RZ, RZ, R2 ;  /* 0x000000ffff077224 */ /* 0x000fd800078e0002 */
[----:B------:R-:W-:Y:S05]  /*2b60*/  @P1 BRA `(.L_x_64) ;  /* 0xfffffffc00e81947 */ /* 0x000fea000383ffff */
[----:B------:R-:W-:Y:S05]  /*2b70*/  BSYNC.RECONVERGENT B2 ;  /* 0x0000000000027941 */ /* 0x000fea0003800200 */
.L_x_63:
[----:B------:R-:W-:Y:S02]  /*2b80*/  VIADD R10, R10, 0x200 ;  /* 0x000002000a0a7836 */ /* 0x000fe40000000000 */
[----:B------:R-:W-:-:S07]  /*2b90*/  IMAD.MOV.U32 R9, RZ, RZ, RZ ;  /* 0x000000ffff097224 */ /* 0x000fce00078e00ff */
.L_x_56:
[----:B------:R-:W-:Y:S05]  /*2ba0*/  BSYNC.RECONVERGENT B1 ;  /* 0x0000000000017941 */ /* 0x000fea0003800200 */
.L_x_55:
[----:B------:R-:W-:-:S04]  /*2bb0*/  LOP3.LUT R0, R0, 0x3, RZ, 0xc0, !PT ;  /* 0x0000000300007812 */ /* 0x000fc800078ec0ff */
[----:B------:R-:W-:-:S04]  /*2bc0*/  ISETP.NE.U32.AND P1, PT, R0, RZ, PT ;  /* 0x000000ff0000720c */ /* 0x000fc80003f25070 */
[----:B------:R-:W-:-:S13]  /*2bd0*/  ISETP.NE.AND.EX P1, PT, RZ, RZ, PT, P1 ;  /* 0x000000ffff00720c */ /* 0x000fda0003f25310 */
[----:B------:R-:W-:Y:S05]  /*2be0*/  @!P1 BRA `(.L_x_1) ;  /* 0x0000000400789947 */ /* 0x000fea0003800000 */
[----:B------:R-:W1:Y:S01]  /*2bf0*/  LDC.64 R2, c[0x0][0x3a8] ;  /* 0x0000ea00ff027b82 */ /* 0x000e620000000a00 */
[----:B------:R-:W-:-:S07]  /*2c00*/  IMAD.MOV.U32 R8, RZ, RZ, R10 ;  /* 0x000000ffff087224 */ /* 0x000fce00078e000a */
[----:B------:R-:W2:Y:S08]  /*2c10*/  LDC.64 R4, c[0x0][0x388] ;  /* 0x0000e200ff047b82 */ /* 0x000eb00000000a00 */
[----:B------:R-:W3:Y:S01]  /*2c20*/  LDC.64 R6, c[0x0][0x380] ;  /* 0x0000e000ff067b82 */ /* 0x000ee20000000a00 */
[-C--:B-1----:R-:W-:Y:S02]  /*2c30*/  IMAD R20, R13, R2.reuse, RZ ;  /* 0x000000020d147224 */ /* 0x082fe400078e02ff */
[----:B-----5:R-:W-:-:S02]  /*2c40*/  IMAD R18, R23, R2, RZ ;  /* 0x0000000217127224 */ /* 0x020fc400078e02ff */
[----:B0-----:R-:W-:-:S04]  /*2c50*/  IMAD.WIDE.U32 R14, R11, R2, R8 ;  /* 0x000000020b0e7225 */ /* 0x001fc800078e0008 */
[----:B------:R-:W-:-:S04]  /*2c60*/  IMAD.WIDE.U32 R16, R22, R2, R8 ;  /* 0x0000000216107225 */ /* 0x000fc800078e0008 */
[-C--:B------:R-:W-:Y:S02]  /*2c70*/  IMAD R9, R11, R3.reuse, R20 ;  /* 0x000000030b097224 */ /* 0x080fe400078e0214 */
[----:B------:R-:W-:Y:S01]  /*2c80*/  IMAD R19, R22, R3, R18 ;  /* 0x0000000316137224 */ /* 0x000fe200078e0212 */
[----:B--2---:R-:W-:Y:S01]  /*2c90*/  LEA R18, P2, R14, R4, 0x1 ;  /* 0x000000040e127211 */ /* 0x004fe200078408ff */
[----:B------:R-:W-:Y:S01]  /*2ca0*/  IMAD.IADD R9, R9, 0x1, R15 ;  /* 0x0000000109097824 */ /* 0x000fe200078e020f */
[----:B---3--:R-:W-:Y:S01]  /*2cb0*/  LEA R21, P1, R16, R6, 0x1 ;  /* 0x0000000610157211 */ /* 0x008fe200078208ff */
[----:B------:R-:W-:-:S03]  /*2cc0*/  IMAD.IADD R15, R19, 0x1, R17 ;  /* 0x00000001130f7824 */ /* 0x000fc600078e0211 */
[----:B------:R-:W-:Y:S02]  /*2cd0*/  LEA.HI.X R19, R14, R5, R9, 0x1, P2 ;  /* 0x000000050e137211 */ /* 0x000fe400010f0c09 */
[C---:B------:R-:W-:Y:S02]  /*2ce0*/  LOP3.LUT R8, R21.reuse, 0xfffffffd, RZ, 0xc0, !PT ;  /* 0xfffffffd15087812 */ /* 0x040fe400078ec0ff */
[----:B------:R-:W-:Y:S01]  /*2cf0*/  LEA.HI.X R9, R16, R7, R15, 0x1, P1 ;  /* 0x0000000710097211 */ /* 0x000fe200008f0c0f */
[----:B------:R0:W5:Y:S01]  /*2d00*/  LDG.E.U16 R18, desc[UR6][R18.64] ;  /* 0x0000000612127981 */ /* 0x000162000c1e1500 */
[----:B------:R-:W-:Y:S01]  /*2d10*/  LOP3.LUT R14, R21, 0x2, RZ, 0xc0, !PT ;  /* 0x00000002150e7812 */ /* 0x000fe200078ec0ff */
[----:B------:R-:W-:Y:S01]  /*2d20*/  IMAD.MOV.U32 R16, RZ, RZ, 0x3254 ;  /* 0x00003254ff107424 */ /* 0x000fe200078e00ff */
[----:B------:R-:W-:Y:S01]  /*2d30*/  ISETP.NE.U32.AND P1, PT, R0, 0x1, PT ;  /* 0x000000010000780c */ /* 0x000fe20003f25070 */
[----:B------:R0:W5:Y:S01]  /*2d40*/  LD.E R15, desc[UR6][R8.64] ;  /* 0x00000006080f7980 */ /* 0x000162000c101900 */
[----:B------:R-:W-:Y:S01]  /*2d50*/  ISETP.EQ.U32.AND P2, PT, R14, RZ, PT ;  /* 0x000000ff0e00720c */ /* 0x000fe20003f42070 */
[----:B------:R-:W-:Y:S01]  /*2d60*/  BSSY.RECONVERGENT B1, `(.L_x_65) ;  /* 0x0000009000017945 */ /* 0x000fe20003800200 */
[----:B------:R-:W-:-:S02]  /*2d70*/  ISETP.NE.AND.EX P1, PT, RZ, RZ, PT, P1 ;  /* 0x000000ffff00720c */ /* 0x000fc40003f25310 */
[----:B------:R-:W-:-:S11]  /*2d80*/  SEL R16, R16, 0x7610, P2 ;  /* 0x0000761010107807 */ /* 0x000fd60001000000 */
.L_x_66:
[----:B-----5:R-:W-:-:S05]  /*2d90*/  HADD2 R14, R15, R18.H0_H0 ;  /* 0x200000120f0e7230 */ /* 0x020fca0000000000 */
[----:B------:R-:W-:-:S06]  /*2da0*/  PRMT R14, R15, R16, R14 ;  /* 0x000000100f0e7216 */ /* 0x000fcc000000000e */
[----:B------:R-:W2:Y:S02]  /*2db0*/  ATOM.E.CAS.STRONG.GPU PT, R14, [R8], R15, R14 ;  /* 0x0000000f080e738b */ /* 0x000ea400001ee10e */
[----:B--2---:R-:W-:Y:S01]  /*2dc0*/  ISETP.NE.U32.AND P2, PT, R14, R15, PT ;  /* 0x0000000f0e00720c */ /* 0x004fe20003f45070 */
[----:B------:R-:W-:-:S12]  /*2dd0*/  IMAD.MOV.U32 R15, RZ, RZ, R14 ;  /* 0x000000ffff0f7224 */ /* 0x000fd800078e000e */
[----:B------:R-:W-:Y:S05]  /*2de0*/  @P2 BRA `(.L_x_66) ;  /* 0xfffffffc00e82947 */ /* 0x000fea000383ffff */
[----:B------:R-:W-:Y:S05]  /*2df0*/  BSYNC.RECONVERGENT B1 ;  /* 0x0000000000017941 */ /* 0x000fea0003800200 */
.L_x_65:
[----:B------:R-:W-:Y:S05]  /*2e00*/  @!P1 BRA `(.L_x_1) ;  /* 0x0000000000f09947 */ /* 0x000fea0003800000 */
[-C--:B0-----:R-:W-:Y:S02]  /*2e10*/  IMAD R8, R23, R2.reuse, RZ ;  /* 0x0000000217087224 */ /* 0x081fe400078e02ff */
[----:B------:R-:W-:Y:S02]  /*2e20*/  VIADD R14, R10, 0x80 ;  /* 0x000000800a0e7836 */ /* 0x000fe40000000000 */
[----:B------:R-:W-:Y:S02]  /*2e30*/  IMAD R16, R13, R2, RZ ;  /* 0x000000020d107224 */ /* 0x000fe400078e02ff */
[----:B------:R-:W-:Y:S02]  /*2e40*/  IMAD.MOV.U32 R15, RZ, RZ, RZ ;  /* 0x000000ffff0f7224 */ /* 0x000fe400078e00ff */
[-C--:B------:R-:W-:Y:S02]  /*2e50*/  IMAD R17, R22, R3.reuse, R8 ;  /* 0x0000000316117224 */ /* 0x080fe400078e0208 */
[----:B------:R-:W-:-:S02]  /*2e60*/  IMAD R19, R11, R3, R16 ;  /* 0x000000030b137224 */ /* 0x000fc400078e0210 */
[----:B------:R-:W-:-:S04]  /*2e70*/  IMAD.WIDE.U32 R8, R11, R2, R14 ;  /* 0x000000020b087225 */ /* 0x000fc800078e000e */
[----:B------:R-:W-:Y:S01]  /*2e80*/  IMAD.WIDE.U32 R14, R22, R2, R14 ;  /* 0x00000002160e7225 */ /* 0x000fe200078e000e */
[----:B------:R-:W-:-:S03]  /*2e90*/  LEA R16, P2, R8, R4, 0x1 ;  /* 0x0000000408107211 */ /* 0x000fc600078408ff */
[----:B------:R-:W-:Y:S01]  /*2ea0*/  IMAD.IADD R9, R19, 0x1, R9 ;  /* 0x0000000113097824 */ /* 0x000fe200078e0209 */
[----:B------:R-:W-:Y:S01]  /*2eb0*/  LEA R19, P1, R14, R6, 0x1 ;  /* 0x000000060e137211 */ /* 0x000fe200078208ff */
[----:B------:R-:W-:-:S03]  /*2ec0*/  IMAD.IADD R15, R17, 0x1, R15 ;  /* 0x00000001110f7824 */ /* 0x000fc600078e020f */
[----:B------:R-:W-:Y:S02]  /*2ed0*/  LEA.HI.X R17, R8, R5, R9, 0x1, P2 ;  /* 0x0000000508117211 */ /* 0x000fe400010f0c09 */
[----:B------:R-:W-:Y:S02]  /*2ee0*/  LEA.HI.X R9, R14, R7, R15, 0x1, P1 ;  /* 0x000000070e097211 */ /* 0x000fe400008f0c0f */
[C---:B------:R-:W-:Y:S01]  /*2ef0*/  LOP3.LUT R8, R19.reuse, 0xfffffffd, RZ, 0xc0, !PT ;  /* 0xfffffffd13087812 */ /* 0x040fe200078ec0ff */
[----:B------:R0:W5:Y:S01]  /*2f00*/  LDG.E.U16 R16, desc[UR6][R16.64] ;  /* 0x0000000610107981 */ /* 0x000162000c1e1500 */
[----:B------:R-:W-:Y:S01]  /*2f10*/  ISETP.NE.U32.AND P1, PT, R0, 0x2, PT ;  /* 0x000000020000780c */ /* 0x000fe20003f25070 */
[----:B------:R-:W-:Y:S01]  /*2f20*/  BSSY.RECONVERGENT B1, `(.L_x_67) ;  /* 0x000000d000017945 */ /* 0x000fe20003800200 */
[----:B------:R-:W-:Y:S01]  /*2f30*/  LOP3.LUT R0, R19, 0x2, RZ, 0xc0, !PT ;  /* 0x0000000213007812 */ /* 0x000fe200078ec0ff */
[----:B------:R0:W5:Y:S01]  /*2f40*/  LD.E R15, desc[UR6][R8.64] ;  /* 0x00000006080f7980 */ /* 0x000162000c101900 */
[----:B------:R-:W-:-:S02]  /*2f50*/  ISETP.NE.AND.EX P1, PT, RZ, RZ, PT, P1 ;  /* 0x000000ffff00720c */ /* 0x000fc40003f25310 */
[----:B------:R-:W-:Y:S01]  /*2f60*/  ISETP.EQ.U32.AND P2, PT, R0, RZ, PT ;  /* 0x000000ff0000720c */ /* 0x000fe20003f42070 */
[----:B------:R-:W-:-:S05]  /*2f70*/  IMAD.MOV.U32 R0, RZ, RZ, 0x3254 ;  /* 0x00003254ff007424 */ /* 0x000fca00078e00ff */
[----:B------:R-:W-:-:S07]  /*2f80*/  SEL R18, R0, 0x7610, P2 ;  /* 0x0000761000127807 */ /* 0x000fce0001000000 */
.L_x_68:
[----:B-----5:R-:W-:-:S05]  /*2f90*/  HADD2 R14, R15, R16.H0_H0 ;  /* 0x200000100f0e7230 */ /* 0x020fca0000000000 */
[----:B------:R-:W-:-:S06]  /*2fa0*/  PRMT R14, R15, R18, R14 ;  /* 0x000000120f0e7216 */ /* 0x000fcc000000000e */
[----:B------:R-:W2:Y:S02]  /*2fb0*/  ATOM.E.CAS.STRONG.GPU PT, R14, [R8], R15, R14 ;  /* 0x0000000f080e738b */ /* 0x000ea400001ee10e */
[----:B--2---:R-:W-:Y:S01]  /*2fc0*/  ISETP.NE.U32.AND P2, PT, R14, R15, PT ;  /* 0x0000000f0e00720c */ /* 0x004fe20003f45070 */
[----:B------:R-:W-:-:S12]  /*2fd0*/  IMAD.MOV.U32 R15, RZ, RZ, R14 ;  /* 0x000000ffff0f7224 */ /* 0x000fd800078e000e */
[----:B------:R-:W-:Y:S05]  /*2fe0*/  @P2 BRA `(.L_x_68) ;  /* 0xfffffffc00e82947 */ /* 0x000fea000383ffff */
[----:B------:R-:W-:Y:S05]  /*2ff0*/  BSYNC.RECONVERGENT B1 ;  /* 0x0000000000017941 */ /* 0x000fea0003800200 */
.L_x_67:
[----:B------:R-:W-:Y:S05]  /*3000*/  @!P1 BRA `(.L_x_1) ;  /* 0x0000000000709947 */ /* 0x000fea0003800000 */
[-C--:B0-----:R-:W-:Y:S02]  /*3010*/  IMAD R9, R23, R2.reuse, RZ ;  /* 0x0000000217097224 */ /* 0x081fe400078e02ff */
[----:B------:R-:W-:Y:S02]  /*3020*/  VIADD R8, R10, 0x100 ;  /* 0x000001000a087836 */ /* 0x000fe40000000000 */
[----:B------:R-:W-:Y:S02]  /*3030*/  IMAD R10, R13, R2, RZ ;  /* 0x000000020d0a7224 */ /* 0x000fe400078e02ff */
[-C--:B------:R-:W-:Y:S02]  /*3040*/  IMAD R13, R22, R3.reuse, R9 ;  /* 0x00000003160d7224 */ /* 0x080fe400078e0209 */
[----:B------:R-:W-:Y:S02]  /*3050*/  IMAD.MOV.U32 R9, RZ, RZ, RZ ;  /* 0x000000ffff097224 */ /* 0x000fe400078e00ff */
        /* <DEDUP_REMOVED lines=16> */
.L_x_69:
[----:B-----5:R-:W-:-:S05]  /*3160*/  HADD2 R0, R3, R4.H0_H0 ;  /* 0x2000000403007230 */ /* 0x020fca0000000000 */
[----:B------:R-:W-:-:S06]  /*3170*/  PRMT R0, R3, R2, R0 ;  /* 0x0000000203007216 */ /* 0x000fcc0000000000 */
[----:B------:R-:W2:Y:S02]  /*3180*/  ATOM.E.CAS.STRONG.GPU PT, R0, [R22], R3, R0 ;  /* 0x000000031600738b */ /* 0x000ea400001ee100 */
[----:B--2---:R-:W-:Y:S01]  /*3190*/  ISETP.NE.U32.AND P1, PT, R0, R3, PT ;  /* 0x000000030000720c */ /* 0x004fe20003f25070 */
[----:B------:R-:W-:-:S12]  /*31a0*/  IMAD.MOV.U32 R3, RZ, RZ, R0 ;  /* 0x000000ffff037224 */ /* 0x000fd800078e0000 */
[----:B------:R-:W-:Y:S05]  /*31b0*/  @P1 BRA `(.L_x_69) ;  /* 0xfffffffc00e81947 */ /* 0x000fea000383ffff */
[----:B------:R-:W-:Y:S05]  /*31c0*/  BSYNC.RECONVERGENT B1 ;  /* 0x0000000000017941 */ /* 0x000fea0003800200 */
.L_x_1:
[----:B------:R-:W-:Y:S05]  /*31d0*/  BSYNC.RECONVERGENT B0 ;  /* 0x0000000000007941 */ /* 0x000fea0003800200 */
.L_x_0:
[----:B------:R-:W1:Y:S01]  /*31e0*/  LDCU.64 UR8, c[0x0][0x3a0] ;  /* 0x00007400ff0877ac */ /* 0x000e620008000a00 */
[----:B------:R-:W-:-:S04]  /*31f0*/  VIADD R11, R12, 0x40 ;  /* 0x000000400c0b7836 */ /* 0x000fc80000000000 */
[--C-:B------:R-:W-:Y:S01]  /*3200*/  IMAD.MOV.U32 R12, RZ, RZ, R11.reuse ;  /* 0x000000ffff0c7224 */ /* 0x100fe200078e000b */
[----:B------:R-:W-:Y:S02]  /*3210*/  SHF.R.S32.HI R13, RZ, 0x1f, R11 ;  /* 0x0000001fff0d7819 */ /* 0x000fe4000001140b */
[----:B-1----:R-:W-:-:S04]  /*3220*/  ISETP.GE.U32.AND P1, PT, R11, UR8, PT ;  /* 0x000000080b007c0c */ /* 0x002fc8000bf26070 */
[----:B------:R-:W-:-:S13]  /*3230*/  ISETP.GE.AND.EX P1, PT, R13, UR9, PT, P1 ;  /* 0x000000090d007c0c */ /* 0x000fda000bf26310 */
[----:B------:R-:W-:Y:S05]  /*3240*/  @!P1 BRA `(.L_x_70) ;  /* 0xffffffcc00d49947 */ /* 0x000fea000383ffff */
[----:B------:R-:W-:Y:S05]  /*3250*/  EXIT ;  /* 0x000000000000794d */ /* 0x000fea0003800000 */
.L_x_71:
[----:B------:R-:W-:-:S00]  /*3260*/  BRA `(.L_x_71) ;  /* 0xfffffffc00fc7947 */ /* 0x000fc0000383ffff */
[----:B------:R-:W-:-:S00]  /*3270*/  NOP ;  /* 0x0000000000007918 */ /* 0x000fc00000000000 */
        /* <DEDUP_REMOVED lines=8> */
.L_x_83:


//--------------------- .text._Z17LookupTableV2GradIfLi128ELi8ELi8EEvPT_PKS0_PKllll --------------------------
	.section	.text._Z17LookupTableV2GradIfLi128ELi8ELi8EEvPT_PKS0_PKllll,"ax",@progbits
	.align	128
        .global         _Z17LookupTableV2GradIfLi128ELi8ELi8EEvPT_PKS0_PKllll
        .type           _Z17LookupTableV2GradIfLi128ELi8ELi8EEvPT_PKS0_PKllll,@function
        .size           _Z17LookupTableV2GradIfLi128ELi8ELi8EEvPT_PKS0_PKllll,(.L_x_84 - _Z17LookupTableV2GradIfLi128ELi8ELi8EEvPT_PKS0_PKllll)
        .other          _Z17LookupTableV2GradIfLi128ELi8ELi8EEvPT_PKS0_PKllll,@"STO_CUDA_ENTRY STV_DEFAULT"
_Z17LookupTableV2GradIfLi128ELi8ELi8EEvPT_PKS0_PKllll:
.text._Z17LookupTableV2GradIfLi128ELi8ELi8EEvPT_PKS0_PKllll:
        /* <DEDUP_REMOVED lines=10> */
[----:B------:R-:W1:Y:S01]  /*00a0*/  LDC.64 R6, c[0x0][0x3a8] ;  /* 0x0000ea00ff067b82 */ /* 0x000e620000000a00 */
[----:B------:R-:W2:Y:S01]  /*00b0*/  LDCU.64 UR4, c[0x0][0x358] ;  /* 0x00006b00ff0477ac */ /* 0x000ea20008000a00 */
[----:B0-----:R-:W-:-:S04]  /*00c0*/  LOP3.LUT R3, RZ, R0, RZ, 0x33, !PT ;  /* 0x00000000ff037212 */ /* 0x001fc800078e33ff */
[----:B-1----:R-:W-:-:S04]  /*00d0*/  IADD3 R2, P0, PT, R3, R6, RZ ;  /* 0x0000000603027210 */ /* 0x002fc80007f1e0ff */
[----:B------:R-:W-:Y:S01]  /*00e0*/  IADD3.X R3, PT, PT, R7, -0x1, RZ, P0, !PT ;  /* 0xffffffff07037810 */ /* 0x000fe200007fe4ff */
[----:B------:R-:W-:-:S03]  /*00f0*/  IMAD.MOV.U32 R7, RZ, RZ, R4 ;  /* 0x000000ffff077224 */ /* 0x000fc600078e0004 */
[----:B------:R-:W-:-:S05]  /*0100*/  SHF.R.U64 R22, R2, 0x7, R3 ;  /* 0x0000000702167819 */ /* 0x000fca0000001203 */
[----:B------:R-:W-:-:S05]  /*0110*/  VIADD R22, R22, 0x1 ;  /* 0x0000000116167836 */ /* 0x000fca0000000000 */
[C---:B------:R-:W-:Y:S02]  /*0120*/  LOP3.LUT R6, R22.reuse, 0xf, RZ, 0xc0, !PT ;  /* 0x0000000f16067812 */ /* 0x040fe400078ec0ff */
[----:B--2---:R-:W-:-:S07]  /*0130*/  LOP3.LUT R22, R22, 0x7, RZ, 0xc0, !PT ;  /* 0x0000000716167812 */ /* 0x004fce00078ec0ff */
.L_x_81:
[----:B------:R-:W0:Y:S01]  /*0140*/  LDC.64 R8, c[0x0][0x3a8] ;  /* 0x0000ea00ff087b82 */ /* 0x000e220000000a00 */
[----:B------:R-:W-:Y:S01]  /*0150*/  BSSY.RECONVERGENT B0, `(.L_x_72) ;  /* 0x000013a000007945 */ /* 0x000fe20003800200 */
[----:B0-----:R-:W-:-:S04]  /*0160*/  ISETP.GE.U32.AND P0, PT, R0, R8, PT ;  /* 0x000000080000720c */ /* 0x001fc80003f06070 */
[----:B------:R-:W-:-:S13]  /*0170*/  ISETP.GE.AND.EX P0, PT, RZ, R9, PT, P0 ;  /* 0x00000009ff00720c */ /* 0x000fda0003f06300 */
[----:B-12345:R-:W-:Y:S05]  /*0180*/  @P0 BRA `(.L_x_73) ;  /* 0x0000001000d80947 */ /* 0x03efea0003800000 */
[----:B------:R-:W0:Y:S02]  /*0190*/  LDCU.64 UR6, c[0x0][0x390] ;  /* 0x00007200ff0677ac */ /* 0x000e240008000a00 */
[----:B0-----:R-:W-:-:S04]  /*01a0*/  LEA R10, P0, R7, UR6, 0x3 ;  /* 0x00000006070a7c11 */ /* 0x001fc8000f8018ff */
[----:B------:R-:W-:-:S06]  /*01b0*/  LEA.HI.X R11, R7, UR7, R5, 0x3, P0 ;  /* 0x00000007070b7c11 */ /* 0x000fcc00080f1c05 */
[----:B------:R-:W5:Y:S01]  /*01c0*/  LDG.E.64 R10, desc[UR4][R10.64] ;  /* 0x000000040a0a7981 */ /* 0x000f62000c1e1b00 */
[----:B------:R-:W-:Y:S01]  /*01d0*/  ISETP.GE.U32.AND P1, PT, R2, 0x780, PT ;  /* 0x000007800200780c */ /* 0x000fe20003f26070 */
[----:B------:R-:W-:Y:S01]  /*01e0*/  BSSY.RECONVERGENT B1, `(.L_x_74) ;  /* 0x0000050000017945 */ /* 0x000fe20003800200 */
[----:B------:R-:W-:Y:S01]  /*01f0*/  ISETP.NE.U32.AND P0, PT, R6, RZ, PT ;  /* 0x000000ff0600720c */ /* 0x000fe20003f05070 */
[----:B------:R-:W-:Y:S01]  /*0200*/  IMAD.MOV.U32 R24, RZ, RZ, R0 ;  /* 0x000000ffff187224 */ /* 0x000fe200078e0000 */
[----:B------:R-:W-:Y:S01]  /*0210*/  ISETP.GE.U32.AND.EX P1, PT, R3, RZ, PT, P1 ;  /* 0x000000ff0300720c */ /* 0x000fe20003f26110 */
[----:B------:R-:W-:Y:S01]  /*0220*/  IMAD.MOV.U32 R25, RZ, RZ, RZ ;  /* 0x000000ffff197224 */ /* 0x000fe200078e00ff */
[----:B------:R-:W-:-:S11]  /*0230*/  ISETP.NE.AND.EX P0, PT, RZ, RZ, PT, P0 ;  /* 0x000000ffff00720c */ /* 0x000fd60003f05300 */
[----:B------:R-:W-:Y:S05]  /*0240*/  @!P1 BRA `(.L_x_75) ;  /* 0x0000000400249947 */ /* 0x000fea0003800000 */
[----:B------:R-:W0:Y:S01]  /*0250*/  LDCU.128 UR8, c[0x0][0x380] ;  /* 0x00007000ff0877ac */ /* 0x000e220008000c00 */
[-C--:B------:R-:W-:Y:S01]  /*0260*/  IMAD R16, R5, R8.reuse, RZ ;  /* 0x0000000805107224 */ /* 0x080fe200078e02ff */
[----:B------:R-:W-:Y:S01]  /*0270*/  SHF.R.U64 R18, R2, 0x7, R3 ;  /* 0x0000000702127819 */ /* 0x000fe20000001203 */
[----:B------:R-:W-:Y:S02]  /*0280*/  IMAD.MOV.U32 R14, RZ, RZ, R0 ;  /* 0x000000ffff0e7224 */ /* 0x000fe400078e0000 */
[----:B------:R-:W-:Y:S02]  /*0290*/  HFMA2 R25, -RZ, RZ, 0, 0 ;  /* 0x00000000ff197431 */ /* 0x000fe400000001ff */
[----:B------:R-:W-:Y:S02]  /*02a0*/  IMAD.MOV.U32 R15, RZ, RZ, RZ ;  /* 0x000000ffff0f7224 */ /* 0x000fe400078e00ff */
[-C--:B-----5:R-:W-:Y:S02]  /*02b0*/  IMAD R17, R11, R8.reuse, RZ ;  /* 0x000000080b117224 */ /* 0x0a0fe400078e02ff */
[----:B------:R-:W-:-:S04]  /*02c0*/  IMAD.WIDE.U32 R12, R7, R8, R14 ;  /* 0x00000008070c7225 */ /* 0x000fc800078e000e */
[----:B------:R-:W-:Y:S02]  /*02d0*/  IMAD R21, R7, R9, R16 ;  /* 0x0000000907157224 */ /* 0x000fe400078e0210 */
[----:B------:R-:W-:Y:S01]  /*02e0*/  IMAD.WIDE.U32 R14, R10, R8, R14 ;  /* 0x000000080a0e7225 */ /* 0x000fe200078e000e */
[----:B0-----:R-:W-:-:S03]  /*02f0*/  LEA R19, P1, R12, UR10, 0x2 ;  /* 0x0000000a0c137c11 */ /* 0x001fc6000f8210ff */
[----:B------:R-:W-:Y:S01]  /*0300*/  IMAD R23, R10, R9, R17 ;  /* 0x000000090a177224 */ /* 0x000fe200078e0211 */
[----:B------:R-:W-:Y:S01]  /*0310*/  IADD3 R17, P3, PT, R18, 0x1, RZ ;  /* 0x0000000112117810 */ /* 0x000fe20007f7e0ff */
[----:B------:R-:W-:Y:S01]  /*0320*/  IMAD.IADD R21, R13, 0x1, R21 ;  /* 0x000000010d157824 */ /* 0x000fe200078e0215 */
[----:B------:R-:W-:Y:S01]  /*0330*/  LEA R18, P2, R14, UR8, 0x2 ;  /* 0x000000080e127c11 */ /* 0x000fe2000f8410ff */
[----:B------:R-:W-:Y:S01]  /*0340*/  IMAD.IADD R13, R15, 0x1, R23 ;  /* 0x000000010f0d7824 */ /* 0x000fe200078e0217 */
[----:B------:R-:W-:Y:S01]  /*0350*/  LEA.HI.X R16, R3, RZ, RZ, 0x19, P3 ;  /* 0x000000ff03107211 */ /* 0x000fe200018fccff */
[----:B------:R-:W-:Y:S01]  /*0360*/  IMAD.MOV.U32 R24, RZ, RZ, R0 ;  /* 0x000000ffff187224 */ /* 0x000fe200078e0000 */
[----:B------:R-:W-:Y:S02]  /*0370*/  LEA.HI.X R12, R12, UR11, R21, 0x2, P1 ;  /* 0x0000000b0c0c7c11 */ /* 0x000fe400088f1415 */
[----:B------:R-:W-:Y:S02]  /*0380*/  LEA.HI.X R14, R14, UR9, R13, 0x2, P2 ;  /* 0x000000090e0e7c11 */ /* 0x000fe400090f140d */
[----:B------:R-:W-:-:S02]  /*0390*/  IADD3 R19, P1, PT, R19, 0x1000, RZ ;  /* 0x0000100013137810 */ /* 0x000fc40007f3e0ff */
[----:B------:R-:W-:Y:S02]  /*03a0*/  IADD3 R18, P2, PT, R18, 0x1000, RZ ;  /* 0x0000100012127810 */ /* 0x000fe40007f5e0ff */
[----:B------:R-:W-:Y:S01]  /*03b0*/  LOP3.LUT R17, R17, 0xfffffff0, RZ, 0xc0, !PT ;  /* 0xfffffff011117812 */ /* 0x000fe200078ec0ff */
[----:B------:R-:W-:Y:S01]  /*03c0*/  IMAD.X R20, RZ, RZ, R12, P1 ;  /* 0x000000ffff147224 */ /* 0x000fe200008e060c */
[----:B------:R-:W-:Y:S01]  /*03d0*/  LOP3.LUT R16, R16, 0x3ffffff, RZ, 0xc0, !PT ;  /* 0x03ffffff10107812 */ /* 0x000fe200078ec0ff */
[----:B------:R-:W-:-:S08]  /*03e0*/  IMAD.X R21, RZ, RZ, R14, P2 ;  /* 0x000000ffff157224 */ /* 0x000fd000010e060e */
.L_x_76:
[----:B------:R-:W-:Y:S02]  /*03f0*/  IMAD.MOV.U32 R12, RZ, RZ, R19 ;  /* 0x000000ffff0c7224 */ /* 0x000fe400078e0013 */
[----:B------:R-:W-:-:S05]  /*0400*/  IMAD.MOV.U32 R13, RZ, RZ, R20 ;  /* 0x000000ffff0d7224 */ /* 0x000fca00078e0014 */
[----:B--2---:R-:W2:Y:S01]  /*0410*/  LDG.E R19, desc[UR4][R12.64+-0x1000] ;  /* 0xfff000040c137981 */ /* 0x004ea2000c1e1900 */
[----:B------:R-:W-:Y:S02]  /*0420*/  IMAD.MOV.U32 R14, RZ, RZ, R18 ;  /* 0x000000ffff0e7224 */ /* 0x000fe400078e0012 */
[----:B------:R-:W-:-:S05]  /*0430*/  IMAD.MOV.U32 R15, RZ, RZ, R21 ;  /* 0x000000ffff0f7224 */ /* 0x000fca00078e0015 */
[----:B--2---:R0:W-:Y:S04]  /*0440*/  REDG.E.ADD.F32.FTZ.RN.STRONG.GPU desc[UR4][R14.64+-0x1000], R19 ;  /* 0xfff000130e0079a6 */ /* 0x0041e8000c12f304 */
[----:B------:R-:W2:Y:S04]  /*0450*/  LDG.E R21, desc[UR4][R12.64+-0xe00] ;  /* 0xfff200040c157981 */ /* 0x000ea8000c1e1900 */
[----:B--2---:R1:W-:Y:S04]  /*0460*/  REDG.E.ADD.F32.FTZ.RN.STRONG.GPU desc[UR4][R14.64+-0xe00], R21 ;  /* 0xfff200150e0079a6 */ /* 0x0043e8000c12f304 */
[----:B------:R-:W2:Y:S04]  /*0470*/  LDG.E R23, desc[UR4][R12.64+-0xc00] ;  /* 0xfff400040c177981 */ /* 0x000ea8000c1e1900 */
[----:B--2---:R2:W-:Y:S04]  /*0480*/  REDG.E.ADD.F32.FTZ.RN.STRONG.GPU desc[UR4][R14.64+-0xc00], R23 ;  /* 0xfff400170e0079a6 */ /* 0x0045e8000c12f304 */
[----:B------:R-:W3:Y:S04]  /*0490*/  LDG.E R27, desc[UR4][R12.64+-0xa00] ;  /* 0xfff600040c1b7981 */ /* 0x000ee8000c1e1900 */
[----:B---3--:R3:W-:Y:S04]  /*04a0*/  REDG.E.ADD.F32.FTZ.RN.STRONG.GPU desc[UR4][R14.64+-0xa00], R27 ;  /* 0xfff6001b0e0079a6 */ /* 0x0087e8000c12f304 */
[----:B------:R-:W4:Y:S04]  /*04b0*/  LDG.E R29, desc[UR4][R12.64+-0x800] ;  /* 0xfff800040c1d7981 */ /* 0x000f28000c1e1900 */
[----:B----4-:R4:W-:Y:S04]  /*04c0*/  REDG.E.ADD.F32.FTZ.RN.STRONG.GPU desc[UR4][R14.64+-0x800], R29 ;  /* 0xfff8001d0e0079a6 */ /* 0x0109e8000c12f304 */
[----:B------:R-:W5:Y:S04]  /*04d0*/  LDG.E R18, desc[UR4][R12.64+-0x600] ;  /* 0xfffa00040c127981 */ /* 0x000f68000c1e1900 */
[----:B-----5:R5:W-:Y:S04]  /*04e0*/  REDG.E.ADD.F32.FTZ.RN.STRONG.GPU desc[UR4][R14.64+-0x600], R18 ;  /* 0xfffa00120e0079a6 */ /* 0x020be8000c12f304 */
[----:B0-----:R-:W2:Y:S04]  /*04f0*/  LDG.E R19, desc[UR4][R12.64+-0x400] ;  /* 0xfffc00040c137981 */ /* 0x001ea8000c1e1900 */
[----:B--2---:R0:W-:Y:S04]  /*0500*/  REDG.E.ADD.F32.FTZ.RN.STRONG.GPU desc[UR4][R14.64+-0x400], R19 ;  /* 0xfffc00130e0079a6 */ /* 0x0041e8000c12f304 */
[----:B-1----:R-:W2:Y:S04]  /*0510*/  LDG.E R21, desc[UR4][R12.64+-0x200] ;  /* 0xfffe00040c157981 */ /* 0x002ea8000c1e1900 */
[----:B--2---:R1:W-:Y:S04]  /*0520*/  REDG.E.ADD.F32.FTZ.RN.STRONG.GPU desc[UR4][R14.64+-0x200], R21 ;  /* 0xfffe00150e0079a6 */ /* 0x0043e8000c12f304 */
[----:B------:R-:W2:Y:S04]  /*0530*/  LDG.E R23, desc[UR4][R12.64] ;  /* 0x000000040c177981 */ /* 0x000ea8000c1e1900 */
[----:B--2---:R2:W-:Y:S04]  /*0540*/  REDG.E.ADD.F32.FTZ.RN.STRONG.GPU desc[UR4][R14.64], R23 ;  /* 0x000000170e0079a6 */ /* 0x0045e8000c12f304 */
[----:B---3--:R-:W3:Y:S04]  /*0550*/  LDG.E R27, desc[UR4][R12.64+0x200] ;  /* 0x000200040c1b7981 */ /* 0x008ee8000c1e1900 */
[----:B---3--:R3:W-:Y:S04]  /*0560*/  REDG.E.ADD.F32.FTZ.RN.STRONG.GPU desc[UR4][R14.64+0x200], R27 ;  /* 0x0002001b0e0079a6 */ /* 0x0087e8000c12f304 */
[----:B----4-:R-:W4:Y:S04]  /*0570*/  LDG.E R29, desc[UR4][R12.64+0x400] ;  /* 0x000400040c1d7981 */ /* 0x010f28000c1e1900 */
[----:B----4-:R-:W-:Y:S04]  /*0580*/  REDG.E.ADD.F32.FTZ.RN.STRONG.GPU desc[UR4][R14.64+0x400], R29 ;  /* 0x0004001d0e0079a6 */ /* 0x010fe8000c12f304 */
[----:B-----5:R-:W4:Y:S04]  /*0590*/  LDG.E R18, desc[UR4][R12.64+0x600] ;  /* 0x000600040c127981 */ /* 0x020f28000c1e1900 */
[----:B----4-:R-:W-:Y:S04]  /*05a0*/  REDG.E.ADD.F32.FTZ.RN.STRONG.GPU desc[UR4][R14.64+0x600], R18 ;  /* 0x000600120e0079a6 */ /* 0x010fe8000c12f304 */
[----:B0-----:R-:W4:Y:S04]  /*05b0*/  LDG.E R19, desc[UR4][R12.64+0x800] ;  /* 0x000800040c137981 */ /* 0x001f28000c1e1900 */
[----:B----4-:R0:W-:Y:S04]  /*05c0*/  REDG.E.ADD.F32.FTZ.RN.STRONG.GPU desc[UR4][R14.64+0x800], R19 ;  /* 0x000800130e0079a6 */ /* 0x0101e8000c12f304 */
[----:B-1----:R-:W4:Y:S04]  /*05d0*/  LDG.E R21, desc[UR4][R12.64+0xa00] ;  /* 0x000a00040c157981 */ /* 0x002f28000c1e1900 */
[----:B----4-:R1:W-:Y:S04]  /*05e0*/  REDG.E.ADD.F32.FTZ.RN.STRONG.GPU desc[UR4][R14.64+0xa00], R21 ;  /* 0x000a00150e0079a6 */ /* 0x0103e8000c12f304 */
[----:B--2---:R-:W2:Y:S01]  /*05f0*/  LDG.E R23, desc[UR4][R12.64+0xc00] ;  /* 0x000c00040c177981 */ /* 0x004ea2000c1e1900 */
[----:B------:R-:W-:-:S04]  /*0600*/  IADD3 R17, P1, PT, R17, -0x10, RZ ;  /* 0xfffffff011117810 */ /* 0x000fc80007f3e0ff */
[----:B------:R-:W-:Y:S02]  /*0610*/  IADD3.X R16, PT, PT, R16, -0x1, RZ, P1, !PT ;  /* 0xffffffff10107810 */ /* 0x000fe40000ffe4ff */
[----:B------:R-:W-:-:S04]  /*0620*/  ISETP.NE.U32.AND P1, PT, R17, RZ, PT ;  /* 0x000000ff1100720c */ /* 0x000fc80003f25070 */
[----:B------:R-:W-:Y:S01]  /*0630*/  ISETP.NE.AND.EX P1, PT, R16, RZ, PT, P1 ;  /* 0x000000ff1000720c */ /* 0x000fe20003f25310 */
[----:B--2---:R2:W-:Y:S04]  /*0640*/  REDG.E.ADD.F32.FTZ.RN.STRONG.GPU desc[UR4][R14.64+0xc00], R23 ;  /* 0x000c00170e0079a6 */ /* 0x0045e8000c12f304 */
[----:B---3--:R-:W3:Y:S01]  /*0650*/  LDG.E R27, desc[UR4][R12.64+0xe00] ;  /* 0x000e00040c1b7981 */ /* 0x008ee2000c1e1900 */
[----:B0-----:R-:W-:Y:S02]  /*0660*/  IADD3 R19, P3, PT, R12, 0x2000, RZ ;  /* 0x000020000c137810 */ /* 0x001fe40007f7e0ff */
[----:B------:R-:W-:Y:S02]  /*0670*/  IADD3 R18, P4, PT, R14, 0x2000, RZ ;  /* 0x000020000e127810 */ /* 0x000fe40007f9e0ff */
[----:B------:R-:W-:Y:S01]  /*0680*/  IADD3 R24, P2, PT, R24, 0x800, RZ ;  /* 0x0000080018187810 */ /* 0x000fe20007f5e0ff */
[----:B------:R-:W-:-:S02]  /*0690*/  IMAD.X R20, RZ, RZ, R13, P3 ;  /* 0x000000ffff147224 */ /* 0x000fc400018e060d */
[----:B-1----:R-:W-:Y:S01]  /*06a0*/  IMAD.X R21, RZ, RZ, R15, P4 ;  /* 0x000000ffff157224 */ /* 0x002fe200020e060f */
[----:B------:R-:W-:Y:S01]  /*06b0*/  IADD3.X R25, PT, PT, RZ, R25, RZ, P2, !PT ;  /* 0x00000019ff197210 */ /* 0x000fe200017fe4ff */
[----:B---3--:R2:W-:Y:S01]  /*06c0*/  REDG.E.ADD.F32.FTZ.RN.STRONG.GPU desc[UR4][R14.64+0xe00], R27 ;  /* 0x000e001b0e0079a6 */ /* 0x0085e2000c12f304 */
[----:B------:R-:W-:Y:S07]  /*06d0*/  @P1 BRA `(.L_x_76) ;  /* 0xfffffffc00441947 */ /* 0x000fee000383ffff */
.L_x_75:
[----:B------:R-:W-:Y:S05]  /*06e0*/  BSYNC.RECONVERGENT B1 ;  /* 0x0000000000017941 */ /* 0x000fea0003800200 */
.L_x_74:
[----:B------:R-:W-:Y:S05]  /*06f0*/  @!P0 BRA `(.L_x_73) ;  /* 0x0000000c007c8947 */ /* 0x000fea0003800000 */
[----:B------:R-:W-:Y:S01]  /*0700*/  IADD3 R12, P0, PT, R6, -0x1, RZ ;  /* 0xffffffff060c7810 */ /* 0x000fe20007f1e0ff */
[----:B------:R-:W-:Y:S03]  /*0710*/  BSSY.RECONVERGENT B1, `(.L_x_77) ;  /* 0x000006c000017945 */ /* 0x000fe60003800200 */
[----:B------:R-:W-:Y:S01]  /*0720*/  ISETP.GE.U32.AND P1, PT, R12, 0x7, PT ;  /* 0x000000070c00780c */ /* 0x000fe20003f26070 */
[----:B------:R-:W-:Y:S01]  /*0730*/  IMAD.X R12, RZ, RZ, -0x1, P0 ;  /* 0xffffffffff0c7424 */ /* 0x000fe200000e06ff */
[----:B------:R-:W-:-:S04]  /*0740*/  ISETP.NE.U32.AND P0, PT, R22, RZ, PT ;  /* 0x000000ff1600720c */ /* 0x000fc80003f05070 */
[----:B------:R-:W-:Y:S02]  /*0750*/  ISETP.GE.U32.AND.EX P1, PT, R12, RZ, PT, P1 ;  /* 0x000000ff0c00720c */ /* 0x000fe40003f26110 */
[----:B------:R-:W-:-:S11]  /*0760*/  ISETP.NE.AND.EX P0, PT, RZ, RZ, PT, P0 ;  /* 0x000000ffff00720c */ /* 0x000fd60003f05300 */
[----:B------:R-:W-:Y:S05]  /*0770*/  @!P1 BRA `(.L_x_78) ;  /* 0x0000000400949947 */ /* 0x000fea0003800000 */
[----:B------:R-:W0:Y:S01]  /*0780*/  LDCU.128 UR8, c[0x0][0x380] ;  /* 0x00007000ff0877ac */ /* 0x000e220008000c00 */
[----:B------:R-:W-:-:S04]  /*0790*/  IMAD R12, R5, R8, RZ ;  /* 0x00000008050c7224 */ /* 0x000fc800078e02ff */
[C---:B--2---:R-:W-:Y:S02]  /*07a0*/  IMAD R23, R7.reuse, R9, R12 ;  /* 0x0000000907177224 */ /* 0x044fe400078e020c */
[----:B------:R-:W-:-:S04]  /*07b0*/  IMAD.WIDE.U32 R12, R7, R8, R24 ;  /* 0x00000008070c7225 */ /* 0x000fc800078e0018 */
[----:B------:R-:W-:Y:S01]  /*07c0*/  IMAD.IADD R13, R23, 0x1, R13 ;  /* 0x00000001170d7824 */ /* 0x000fe200078e020d */
[----:B0-----:R-:W-:-:S04]  /*07d0*/  LEA R16, P1, R12, UR10, 0x2 ;  /* 0x0000000a0c107c11 */ /* 0x001fc8000f8210ff */
[----:B------:R-:W-:-:S06]  /*07e0*/  LEA.HI.X R17, R12, UR11, R13, 0x2, P1 ;  /* 0x0000000b0c117c11 */ /* 0x000fcc00088f140d */
[----:B------:R-:W2:Y:S01]  /*07f0*/  LDG.E R17, desc[UR4][R16.64] ;  /* 0x0000000410117981 */ /* 0x000ea2000c1e1900 */
[-C--:B-----5:R-:W-:Y:S02]  /*0800*/  IMAD R12, R11, R8.reuse, RZ ;  /* 0x000000080b0c7224 */ /* 0x0a0fe400078e02ff */
[----:B------:R-:W-:Y:S02]  /*0810*/  VIADD R20, R24, 0x80 ;  /* 0x0000008018147836 */ /* 0x000fe40000000000 */
[----:B------:R-:W-:Y:S02]  /*0820*/  IMAD.MOV.U32 R21, RZ, RZ, RZ ;  /* 0x000000ffff157224 */ /* 0x000fe400078e00ff */
[----:B------:R-:W-:-:S04]  /*0830*/  IMAD.WIDE.U32 R14, R10, R8, R24 ;  /* 0x000000080a0e7225 */ /* 0x000fc800078e0018 */
[----:B------:R-:W-:Y:S01]  /*0840*/  IMAD R25, R10, R9, R12 ;  /* 0x000000090a197224 */ /* 0x000fe200078e020c */
[----:B------:R-:W-:Y:S01]  /*0850*/  LEA R28, P1, R14, UR8, 0x2 ;  /* 0x000000080e1c7c11 */ /* 0x000fe2000f8210ff */
[----:B------:R-:W-:-:S04]  /*0860*/  IMAD.WIDE.U32 R12, R7, R8, R20 ;  /* 0x00000008070c7225 */ /* 0x000fc800078e0014 */
[----:B------:R-:W-:Y:S01]  /*0870*/  IMAD.IADD R15, R25, 0x1, R15 ;  /* 0x00000001190f7824 */ /* 0x000fe200078e020f */
[----:B------:R-:W-:Y:S01]  /*0880*/  LEA R26, P2, R12, UR10, 0x2 ;  /* 0x0000000a0c1a7c11 */ /* 0x000fe2000f8410ff */
[----:B------:R-:W-:-:S03]  /*0890*/  IMAD.IADD R13, R23, 0x1, R13 ;  /* 0x00000001170d7824 */ /* 0x000fc600078e020d */
[----:B------:R-:W-:Y:S02]  /*08a0*/  LEA.HI.X R29, R14, UR9, R15, 0x2, P1 ;  /* 0x000000090e1d7c11 */ /* 0x000fe400088f140f */
[----:B------:R-:W-:-:S03]  /*08b0*/  LEA.HI.X R27, R12, UR11, R13, 0x2, P2 ;  /* 0x0000000b0c1b7c11 */ /* 0x000fc600090f140d */
[----:B--2---:R0:W-:Y:S04]  /*08c0*/  REDG.E.ADD.F32.FTZ.RN.STRONG.GPU desc[UR4][R28.64], R17 ;  /* 0x000000111c0079a6 */ /* 0x0041e8000c12f304 */
[----:B------:R-:W2:Y:S01]  /*08d0*/  LDG.E R27, desc[UR4][R26.64] ;  /* 0x000000041a1b7981 */ /* 0x000ea2000c1e1900 */
[----:B------:R-:W-:Y:S02]  /*08e0*/  VIADD R14, R24, 0x100 ;  /* 0x00000100180e7836 */ /* 0x000fe40000000000 */
[----:B------:R-:W-:Y:S02]  /*08f0*/  IMAD.MOV.U32 R15, RZ, RZ, RZ ;  /* 0x000000ffff0f7224 */ /* 0x000fe400078e00ff */
[----:B------:R-:W-:-:S04]  /*0900*/  IMAD.WIDE.U32 R20, R10, R8, R20 ;  /* 0x000000080a147225 */ /* 0x000fc800078e0014 */
[----:B------:R-:W-:Y:S01]  /*0910*/  IMAD.WIDE.U32 R12, R7, R8, R14 ;  /* 0x00000008070c7225 */ /* 0x000fe200078e000e */
[----:B------:R-:W-:Y:S02]  /*0920*/  IADD3 R19, PT, PT, R25, R21, RZ ;  /* 0x0000001519137210 */ /* 0x000fe40007ffe0ff */
[----:B------:R-:W-:Y:S01]  /*0930*/  LEA R18, P1, R20, UR8, 0x2 ;  /* 0x0000000814127c11 */ /* 0x000fe2000f8210ff */
[----:B------:R-:W-:Y:S01]  /*0940*/  IMAD.IADD R13, R23, 0x1, R13 ;  /* 0x00000001170d7824 */ /* 0x000fe200078e020d */
[----:B------:R-:W-:Y:S02]  /*0950*/  LEA R16, P2, R12, UR10, 0x2 ;  /* 0x0000000a0c107c11 */ /* 0x000fe4000f8410ff */
[----:B------:R-:W-:Y:S02]  /*0960*/  LEA.HI.X R19, R20, UR9, R19, 0x2, P1 ;  /* 0x0000000914137c11 */ /* 0x000fe400088f1413 */
[----:B0-----:R-:W-:-:S03]  /*0970*/  LEA.HI.X R17, R12, UR11, R13, 0x2, P2 ;  /* 0x0000000b0c117c11 */ /* 0x001fc600090f140d */
[----:B--2---:R0:W-:Y:S04]  /*0980*/  REDG.E.ADD.F32.FTZ.RN.STRONG.GPU desc[UR4][R18.64], R27 ;  /* 0x0000001b120079a6 */ /* 0x0041e8000c12f304 */
[----:B------:R-:W2:Y:S01]  /*0990*/  LDG.E R17, desc[UR4][R16.64] ;  /* 0x0000000410117981 */ /* 0x000ea2000c1e1900 */
[----:B------:R-:W-:Y:S02]  /*09a0*/  VIADD R20, R24, 0x180 ;  /* 0x0000018018147836 */ /* 0x000fe40000000000 */
[----:B------:R-:W-:Y:S02]  /*09b0*/  IMAD.MOV.U32 R21, RZ, RZ, RZ ;  /* 0x000000ffff157224 */ /* 0x000fe400078e00ff */
[----:B------:R-:W-:-:S04]  /*09c0*/  IMAD.WIDE.U32 R14, R10, R8, R14 ;  /* 0x000000080a0e7225 */ /* 0x000fc800078e000e */
[----:B------:R-:W-:Y:S01]  /*09d0*/  IMAD.WIDE.U32 R12, R7, R8, R20 ;  /* 0x00000008070c7225 */ /* 0x000fe200078e0014 */
[----:B------:R-:W-:-:S03]  /*09e0*/  LEA R28, P1, R14, UR8, 0x2 ;  /* 0x000000080e1c7c11 */ /* 0x000fc6000f8210ff */
[----:B------:R-:W-:Y:S01]  /*09f0*/  IMAD.IADD R15, R25, 0x1, R15 ;  /* 0x00000001190f7824 */ /* 0x000fe200078e020f */
[----:B------:R-:W-:Y:S01]  /*0a00*/  LEA R26, P2, R12, UR10, 0x2 ;  /* 0x0000000a0c1a7c11 */ /* 0x000fe2000f8410ff */
[----:B------:R-:W-:-:S03]  /*0a10*/  IMAD.IADD R13, R23, 0x1, R13 ;  /* 0x00000001170d7824 */ /* 0x000fc600078e020d */
        /* <DEDUP_REMOVED lines=48> */
[----:B0-----:R-:W-:Y:S02]  /*0d20*/  LEA.HI.X R27, R14, UR11, R23, 0x2, P2 ;  /* 0x0000000b0e1b7c11 */ /* 0x001fe400090f1417 */
[----:B------:R-:W-:-:S05]  /*0d30*/  LEA.HI.X R29, R12, UR9, R13, 0x2, P1 ;  /* 0x000000090c1d7c11 */ /* 0x000fca00088f140d */
[----:B--2---:R0:W-:Y:S04]  /*0d40*/  REDG.E.ADD.F32.FTZ.RN.STRONG.GPU desc[UR4][R28.64], R17 ;  /* 0x000000111c0079a6 */ /* 0x0041e8000c12f304 */
[----:B------:R-:W2:Y:S01]  /*0d50*/  LDG.E R27, desc[UR4][R26.64] ;  /* 0x000000041a1b7981 */ /* 0x000ea2000c1e1900 */
[----:B------:R-:W-:-:S04]  /*0d60*/  IMAD.WIDE.U32 R20, R10, R8, R20 ;  /* 0x000000080a147225 */ /* 0x000fc800078e0014 */
[----:B------:R-:W-:Y:S01]  /*0d70*/  IMAD.IADD R25, R25, 0x1, R21 ;  /* 0x0000000119197824 */ /* 0x000fe200078e0215 */
[----:B------:R-:W-:-:S04]  /*0d80*/  LEA R12, P1, R20, UR8, 0x2 ;  /* 0x00000008140c7c11 */ /* 0x000fc8000f8210ff */
[----:B------:R-:W-:-:S05]  /*0d90*/  LEA.HI.X R13, R20, UR9, R25, 0x2, P1 ;  /* 0x00000009140d7c11 */ /* 0x000fca00088f1419 */
[----:B--2---:R0:W-:Y:S01]  /*0da0*/  REDG.E.ADD.F32.FTZ.RN.STRONG.GPU desc[UR4][R12.64], R27 ;  /* 0x0000001b0c0079a6 */ /* 0x0041e2000c12f304 */
[----:B------:R-:W-:Y:S01]  /*0db0*/  VIADD R24, R24, 0x400 ;  /* 0x0000040018187836 */ /* 0x000fe20000000000 */
[----:B------:R-:W-:-:S07]  /*0dc0*/  MOV R25, RZ ;  /* 0x000000ff00197202 */ /* 0x000fce0000000f00 */
.L_x_78:
[----:B------:R-:W-:Y:S05]  /*0dd0*/  BSYNC.RECONVERGENT B1 ;  /* 0x0000000000017941 */ /* 0x000fea0003800200 */
.L_x_77:
[----:B------:R-:W-:Y:S05]  /*0de0*/  @!P0 BRA `(.L_x_73) ;  /* 0x0000000400c08947 */ /* 0x000fea0003800000 */
[----:B0-----:R-:W-:Y:S01]  /*0df0*/  IADD3 R12, P1, PT, R22, -0x1, RZ ;  /* 0xffffffff160c7810 */ /* 0x001fe20007f3e0ff */
[----:B------:R-:W-:Y:S03]  /*0e00*/  BSSY.RECONVERGENT B1, `(.L_x_79) ;  /* 0x000003a000017945 */ /* 0x000fe60003800200 */
[----:B------:R-:W-:Y:S01]  /*0e10*/  ISETP.GE.U32.AND P0, PT, R12, 0x3, PT ;  /* 0x000000030c00780c */ /* 0x000fe20003f06070 */
[----:B------:R-:W-:-:S05]  /*0e20*/  IMAD.X R12, RZ, RZ, -0x1, P1 ;  /* 0xffffffffff0c7424 */ /* 0x000fca00008e06ff */
[----:B------:R-:W-:-:S13]  /*0e30*/  ISETP.GE.U32.AND.EX P0, PT, R12, RZ, PT, P0 ;  /* 0x000000ff0c00720c */ /* 0x000fda0003f06100 */
[----:B------:R-:W-:Y:S05]  /*0e40*/  @!P0 BRA `(.L_x_80) ;  /* 0x0000000000d48947 */ /* 0x000fea0003800000 */
[----:B------:R-:W0:Y:S01]  /*0e50*/  LDCU.128 UR8, c[0x0][0x380] ;  /* 0x00007000ff0877ac */ /* 0x000e220008000c00 */
[----:B------:R-:W-:-:S04]  /*0e60*/  IMAD R12, R5, R8, RZ ;  /* 0x00000008050c7224 */ /* 0x000fc800078e02ff */
[C---:B--2---:R-:W-:Y:S02]  /*0e70*/  IMAD R23, R7.reuse, R9, R12 ;  /* 0x0000000907177224 */ /* 0x044fe400078e020c */
[----:B------:R-:W-:-:S04]  /*0e80*/  IMAD.WIDE.U32 R12, R7, R8, R24 ;  /* 0x00000008070c7225 */ /* 0x000fc800078e0018 */
[----:B------:R-:W-:Y:S01]  /*0e90*/  IMAD.IADD R13, R23, 0x1, R13 ;  /* 0x00000001170d7824 */ /* 0x000fe200078e020d */
[----:B0-----:R-:W-:-:S04]  /*0ea0*/  LEA R18, P0, R12, UR10, 0x2 ;  /* 0x0000000a0c127c11 */ /* 0x001fc8000f8010ff */
[----:B------:R-:W-:-:S05]  /*0eb0*/  LEA.HI.X R19, R12, UR11, R13, 0x2, P0 ;  /* 0x0000000b0c137c11 */ /* 0x000fca00080f140d */
        /* <DEDUP_REMOVED lines=15> */
[----:B------:R-:W-:Y:S02]  /*0fb0*/  HFMA2 R13, -RZ, RZ, 0, 0 ;  /* 0x00000000ff0d7431 */ /* 0x000fe400000001ff */
[----:B------:R-:W-:Y:S02]  /*0fc0*/  VIADD R12, R24, 0x100 ;  /* 0x00000100180c7836 */ /* 0x000fe40000000000 */
[----:B------:R-:W-:-:S04]  /*0fd0*/  IMAD.WIDE.U32 R14, R10, R8, R14 ;  /* 0x000000080a0e7225 */ /* 0x000fc800078e000e */
[----:B------:R-:W-:Y:S01]  /*0fe0*/  IMAD.IADD R15, R25, 0x1, R15 ;  /* 0x00000001190f7824 */ /* 0x000fe200078e020f */
[----:B------:R-:W-:Y:S01]  /*0ff0*/  LEA R18, P0, R14, UR8, 0x2 ;  /* 0x000000080e127c11 */ /* 0x000fe2000f8010ff */
[----:B------:R-:W-:-:S03]  /*1000*/  IMAD.WIDE.U32 R16, R7, R8, R12 ;  /* 0x0000000807107225 */ /* 0x000fc600078e000c */
[----:B------:R-:W-:Y:S01]  /*1010*/  LEA.HI.X R19, R14, UR9, R15, 0x2, P0 ;  /* 0x000000090e137c11 */ /* 0x000fe200080f140f */
[----:B------:R-:W-:Y:S01]  /*1020*/  IMAD.IADD R17, R23, 0x1, R17 ;  /* 0x0000000117117824 */ /* 0x000fe200078e0211 */
[----:B------:R-:W-:-:S04]  /*1030*/  LEA R20, P1, R16, UR10, 0x2 ;  /* 0x0000000a10147c11 */ /* 0x000fc8000f8210ff */
[----:B0-----:R-:W-:Y:S01]  /*1040*/  LEA.HI.X R21, R16, UR11, R17, 0x2, P1 ;  /* 0x0000000b10157c11 */ /* 0x001fe200088f1411 */
[----:B--2---:R0:W-:Y:S05]  /*1050*/  REDG.E.ADD.F32.FTZ.RN.STRONG.GPU desc[UR4][R18.64], R27 ;  /* 0x0000001b120079a6 */ /* 0x0041ea000c12f304 */
        /* <DEDUP_REMOVED lines=18> */
[----:B------:R-:W-:Y:S01]  /*1180*/  IADD3 R24, PT, PT, R24, 0x200, RZ ;  /* 0x0000020018187810 */ /* 0x000fe20007ffe0ff */
[----:B------:R-:W-:-:S07]  /*1190*/  IMAD.MOV.U32 R25, RZ, RZ, RZ ;  /* 0x000000ffff197224 */ /* 0x000fce00078e00ff */
.L_x_80:
[----:B------:R-:W-:Y:S05]  /*11a0*/  BSYNC.RECONVERGENT B1 ;  /* 0x0000000000017941 */ /* 0x000fea0003800200 */
.L_x_79:
[----:B0-----:R-:W-:-:S05]  /*11b0*/  SHF.R.U64 R12, R2, 0x7, R3 ;  /* 0x00000007020c7819 */ /* 0x001fca0000001203 */
[----:B------:R-:W-:-:S05]  /*11c0*/  VIADD R12, R12, 0x1 ;  /* 0x000000010c0c7836 */ /* 0x000fca0000000000 */
[----:B--2---:R-:W-:-:S04]  /*11d0*/  LOP3.LUT R23, R12, 0x3, RZ, 0xc0, !PT ;  /* 0x000000030c177812 */ /* 0x004fc800078ec0ff */
[----:B------:R-:W-:-:S04]  /*11e0*/  ISETP.NE.U32.AND P0, PT, R23, RZ, PT ;  /* 0x000000ff1700720c */ /* 0x000fc80003f05070 */
[----:B------:R-:W-:-:S13]  /*11f0*/  ISETP.NE.AND.EX P0, PT, RZ, RZ, PT, P0 ;  /* 0x000000ffff00720c */ /* 0x000fda0003f05300 */
[----:B------:R-:W-:Y:S05]  /*1200*/  @!P0 BRA `(.L_x_73) ;  /* 0x0000000000b88947 */ /* 0x000fea0003800000 */
[----:B------:R-:W0:Y:S01]  /*1210*/  LDC.64 R12, c[0x0][0x388] ;  /* 0x0000e200ff0c7b82 */ /* 0x000e220000000a00 */
[----:B------:R-:W-:-:S04]  /*1220*/  IMAD R14, R5, R8, RZ ;  /* 0x00000008050e7224 */ /* 0x000fc800078e02ff */
[C---:B------:R-:W-:Y:S02]  /*1230*/  IMAD R5, R7.reuse, R9, R14 ;  /* 0x0000000907057224 */ /* 0x040fe400078e020e */
[----:B------:R-:W-:-:S04]  /*1240*/  IMAD.WIDE.U32 R14, R7, R8, R24 ;  /* 0x00000008070e7225 */ /* 0x000fc800078e0018 */
[----:B------:R-:W-:Y:S01]  /*1250*/  IMAD.IADD R15, R5, 0x1, R15 ;  /* 0x00000001050f7824 */ /* 0x000fe200078e020f */
[----:B0-----:R-:W-:-:S04]  /*1260*/  LEA R20, P0, R14, R12, 0x2 ;  /* 0x0000000c0e147211 */ /* 0x001fc800078010ff */
[----:B------:R-:W-:Y:S02]  /*1270*/  LEA.HI.X R21, R14, R13, R15, 0x2, P0 ;  /* 0x0000000d0e157211 */ /* 0x000fe400000f140f */
[----:B------:R-:W0:Y:S04]  /*1280*/  LDC.64 R14, c[0x0][0x380] ;  /* 0x0000e000ff0e7b82 */ /* 0x000e280000000a00 */
[----:B------:R-:W2:Y:S01]  /*1290*/  LDG.E R21, desc[UR4][R20.64] ;  /* 0x0000000414157981 */ /* 0x000ea2000c1e1900 */
[-C--:B-----5:R-:W-:Y:S02]  /*12a0*/  IMAD R16, R11, R8.reuse, RZ ;  /* 0x000000080b107224 */ /* 0x0a0fe400078e02ff */
[----:B------:R-:W-:-:S04]  /*12b0*/  IMAD.WIDE.U32 R18, R10, R8, R24 ;  /* 0x000000080a127225 */ /* 0x000fc800078e0018 */
[----:B------:R-:W-:-:S04]  /*12c0*/  IMAD R9, R10, R9, R16 ;  /* 0x000000090a097224 */ /* 0x000fc800078e0210 */
[----:B------:R-:W-:Y:S01]  /*12d0*/  IMAD.IADD R17, R9, 0x1, R19 ;  /* 0x0000000109117824 */ /* 0x000fe200078e0213 */
[----:B0-----:R-:W-:-:S04]  /*12e0*/  LEA R16, P0, R18, R14, 0x2 ;  /* 0x0000000e12107211 */ /* 0x001fc800078010ff */
[----:B------:R-:W-:Y:S02]  /*12f0*/  LEA.HI.X R17, R18, R15, R17, 0x2, P0 ;  /* 0x0000000f12117211 */ /* 0x000fe400000f1411 */
[----:B------:R-:W-:-:S04]  /*1300*/  ISETP.NE.U32.AND P0, PT, R23, 0x1, PT ;  /* 0x000000011700780c */ /* 0x000fc80003f05070 */
[----:B------:R-:W-:Y:S01]  /*1310*/  ISETP.NE.AND.EX P0, PT, RZ, RZ, PT, P0 ;  /* 0x000000ffff00720c */ /* 0x000fe20003f05300 */
[----:B--2---:R1:W-:-:S12]  /*1320*/  REDG.E.ADD.F32.FTZ.RN.STRONG.GPU desc[UR4][R16.64], R21 ;  /* 0x00000015100079a6 */ /* 0x0043d8000c12f304 */
[----:B------:R-:W-:Y:S05]  /*1330*/  @!P0 BRA `(.L_x_73) ;  /* 0x00000000006c8947 */ /* 0x000fea0003800000 */
[----:B------:R-:W-:Y:S02]  /*1340*/  VIADD R20, R24, 0x80 ;  /* 0x0000008018147836 */ /* 0x000fe40000000000 */
[----:B-1----:R-:W-:Y:S02]  /*1350*/  IMAD.MOV.U32 R21, RZ, RZ, RZ ;  /* 0x000000ffff157224 */ /* 0x002fe400078e00ff */
[----:B------:R-:W-:-:S04]  /*1360*/  IMAD.WIDE.U32 R16, R7, R8, R20 ;  /* 0x0000000807107225 */ /* 0x000fc800078e0014 */
[----:B------:R-:W-:Y:S01]  /*1370*/  IMAD.IADD R17, R5, 0x1, R17 ;  /* 0x0000000105117824 */ /* 0x000fe200078e0211 */
[----:B------:R-:W-:-:S04]  /*1380*/  LEA R18, P0, R16, R12, 0x2 ;  /* 0x0000000c10127211 */ /* 0x000fc800078010ff */
[----:B------:R-:W-:-:S06]  /*1390*/  LEA.HI.X R19, R16, R13, R17, 0x2, P0 ;  /* 0x0000000d10137211 */ /* 0x000fcc00000f1411 */
[----:B------:R-:W2:Y:S01]  /*13a0*/  LDG.E R19, desc[UR4][R18.64] ;  /* 0x0000000412137981 */ /* 0x000ea2000c1e1900 */
[----:B------:R-:W-:-:S05]  /*13b0*/  IMAD.WIDE.U32 R20, R10, R8, R20 ;  /* 0x000000080a147225 */ /* 0x000fca00078e0014 */
[----:B------:R-:W-:Y:S02]  /*13c0*/  IADD3 R17, PT, PT, R9, R21, RZ ;  /* 0x0000001509117210 */ /* 0x000fe40007ffe0ff */
[----:B------:R-:W-:-:S04]  /*13d0*/  LEA R16, P0, R20, R14, 0x2 ;  /* 0x0000000e14107211 */ /* 0x000fc800078010ff */
[----:B------:R-:W-:Y:S02]  /*13e0*/  LEA.HI.X R17, R20, R15, R17, 0x2, P0 ;  /* 0x0000000f14117211 */ /* 0x000fe400000f1411 */
[----:B------:R-:W-:-:S04]  /*13f0*/  ISETP.NE.U32.AND P0, PT, R23, 0x2, PT ;  /* 0x000000021700780c */ /* 0x000fc80003f05070 */
[----:B------:R-:W-:Y:S01]  /*1400*/  ISETP.NE.AND.EX P0, PT, RZ, RZ, PT, P0 ;  /* 0x000000ffff00720c */ /* 0x000fe20003f05300 */
[----:B--2---:R3:W-:-:S12]  /*1410*/  REDG.E.ADD.F32.FTZ.RN.STRONG.GPU desc[UR4][R16.64], R19 ;  /* 0x00000013100079a6 */ /* 0x0047d8000c12f304 */
[----:B------:R-:W-:Y:S05]  /*1420*/  @!P0 BRA `(.L_x_73) ;  /* 0x0000000000308947 */ /* 0x000fea0003800000 */
[----:B---3--:R-:W-:Y:S02]  /*1430*/  VIADD R16, R24, 0x100 ;  /* 0x0000010018107836 */ /* 0x008fe40000000000 */
[----:B------:R-:W-:Y:S02]  /*1440*/  IMAD.MOV.U32 R17, RZ, RZ, RZ ;  /* 0x000000ffff117224 */ /* 0x000fe400078e00ff */
[----:B------:R-:W-:-:S04]  /*1450*/  IMAD.WIDE.U32 R18, R7, R8, R16 ;  /* 0x0000000807127225 */ /* 0x000fc800078e0010 */
[----:B------:R-:W-:Y:S01]  /*1460*/  IMAD.IADD R5, R5, 0x1, R19 ;  /* 0x0000000105057824 */ /* 0x000fe200078e0213 */
[----:B------:R-:W-:-:S04]  /*1470*/  LEA R12, P0, R18, R12, 0x2 ;  /* 0x0000000c120c7211 */ /* 0x000fc800078010ff */
[----:B------:R-:W-:-:S06]  /*1480*/  LEA.HI.X R13, R18, R13, R5, 0x2, P0 ;  /* 0x0000000d120d7211 */ /* 0x000fcc00000f1405 */
[----:B------:R-:W2:Y:S01]  /*1490*/  LDG.E R13, desc[UR4][R12.64] ;  /* 0x000000040c0d7981 */ /* 0x000ea2000c1e1900 */
[----:B------:R-:W-:-:S04]  /*14a0*/  IMAD.WIDE.U32 R10, R10, R8, R16 ;  /* 0x000000080a0a7225 */ /* 0x000fc800078e0010 */
[----:B------:R-:W-:Y:S01]  /*14b0*/  IMAD.IADD R9, R9, 0x1, R11 ;  /* 0x0000000109097824 */ /* 0x000fe200078e020b */
[----:B------:R-:W-:-:S04]  /*14c0*/  LEA R14, P0, R10, R14, 0x2 ;  /* 0x0000000e0a0e7211 */ /* 0x000fc800078010ff */
[----:B------:R-:W-:-:S05]  /*14d0*/  LEA.HI.X R15, R10, R15, R9, 0x2, P0 ;  /* 0x0000000f0a0f7211 */ /* 0x000fca00000f1409 */
[----:B--2---:R4:W-:Y:S04]  /*14e0*/  REDG.E.ADD.F32.FTZ.RN.STRONG.GPU desc[UR4][R14.64], R13 ;  /* 0x0000000d0e0079a6 */ /* 0x0049e8000c12f304 */
.L_x_73:
[----:B------:R-:W-:Y:S05]  /*14f0*/  BSYNC.RECONVERGENT B0 ;  /* 0x0000000000007941 */ /* 0x000fea0003800200 */
.L_x_72:
[----:B------:R-:W0:Y:S01]  /*1500*/  LDCU.64 UR6, c[0x0][0x3a0] ;  /* 0x00007400ff0677ac */ /* 0x000e220008000a00 */
[----:B------:R-:W-:-:S04]  /*1510*/  VIADD R7, R4, 0x40 ;  /* 0x0000004004077836 */ /* 0x000fc80000000000 */
[--C-:B------:R-:W-:Y:S01]  /*1520*/  IMAD.MOV.U32 R4, RZ, RZ, R7.reuse ;  /* 0x000000ffff047224 */ /* 0x100fe200078e0007 */
[----:B------:R-:W-:Y:S02]  /*1530*/  SHF.R.S32.HI R5, RZ, 0x1f, R7 ;  /* 0x0000001fff057819 */ /* 0x000fe40000011407 */
[----:B0-----:R-:W-:-:S04]  /*1540*/  ISETP.GE.U32.AND P0, PT, R7, UR6, PT ;  /* 0x0000000607007c0c */ /* 0x001fc8000bf06070 */
[----:B------:R-:W-:-:S13]  /*1550*/  ISETP.GE.AND.EX P0, PT, R5, UR7, PT, P0 ;  /* 0x0000000705007c0c */ /* 0x000fda000bf06300 */
[----:B------:R-:W-:Y:S05]  /*1560*/  @!P0 BRA `(.L_x_81) ;  /* 0xffffffe800f48947 */ /* 0x000fea000383ffff */
[----:B------:R-:W-:Y:S05]  /*1570*/  EXIT ;  /* 0x000000000000794d */ /* 0x000fea0003800000 */
.L_x_82:
        /* <DEDUP_REMOVED lines=16> */
.L_x_84:


//--------------------- .nv.shared.reserved.0     --------------------------
	.section	.nv.shared.reserved.0,"aw",@nobits
	.weak		__nv_reservedSMEM_offset_0_alias
	.size		__nv_reservedSMEM_offset_0_alias, 0, 64
	.other		__nv_reservedSMEM_offset_0_alias,@"STO_CUDA_RESERVED_SHARED STV_DEFAULT"
__nv_reservedSMEM_offset_0_alias:
	.zero		0
	.zero		64


//--------------------- .nv.constant0._Z17LookupTableV2GradI6__halfLi128ELi8ELi8EEvPT_PKS1_PKllll --------------------------
	.section	.nv.constant0._Z17LookupTableV2GradI6__halfLi128ELi8ELi8EEvPT_PKS1_PKllll,"a",@progbits
	.sectionflags	@""
	.align	4
.nv.constant0._Z17LookupTableV2GradI6__halfLi128ELi8ELi8EEvPT_PKS1_PKllll:
	.zero		944


//--------------------- .nv.constant0._Z17LookupTableV2GradIfLi128ELi8ELi8EEvPT_PKS0_PKllll --------------------------
	.section	.nv.constant0._Z17LookupTableV2GradIfLi128ELi8ELi8EEvPT_PKS0_PKllll,"a",@progbits
	.sectionflags	@""
	.align	4
.nv.constant0._Z17LookupTableV2GradIfLi128ELi8ELi8EEvPT_PKS0_PKllll:
	.zero		944


//--------------------- SYMBOLS --------------------------

	.type		.nv.reservedSmem.offset0,@object
	.size		.nv.reservedSmem.offset0,0x4
